//
// Generated by NVIDIA NVVM Compiler
//
// Compiler Build ID: CL-36424714
// Cuda compilation tools, release 13.0, V13.0.88
// Based on NVVM 20.0.0
//

.version 9.0
.target sm_100
.address_size 64

	// .globl	_Z7alg1KeriiiPfS_S_S_S_S_
.extern .shared .align 16 .b8 sh_mem_char[];

.visible .entry _Z7alg1KeriiiPfS_S_S_S_S_(
	.param .u32 _Z7alg1KeriiiPfS_S_S_S_S__param_0,
	.param .u32 _Z7alg1KeriiiPfS_S_S_S_S__param_1,
	.param .u32 _Z7alg1KeriiiPfS_S_S_S_S__param_2,
	.param .u64 .ptr .align 1 _Z7alg1KeriiiPfS_S_S_S_S__param_3,
	.param .u64 .ptr .align 1 _Z7alg1KeriiiPfS_S_S_S_S__param_4,
	.param .u64 .ptr .align 1 _Z7alg1KeriiiPfS_S_S_S_S__param_5,
	.param .u64 .ptr .align 1 _Z7alg1KeriiiPfS_S_S_S_S__param_6,
	.param .u64 .ptr .align 1 _Z7alg1KeriiiPfS_S_S_S_S__param_7,
	.param .u64 .ptr .align 1 _Z7alg1KeriiiPfS_S_S_S_S__param_8
)
{
	.reg .pred 	%p<68>;
	.reg .b32 	%r<525>;
	.reg .b32 	%f<219>;
	.reg .b64 	%rd<72>;

	ld.param.u32 	%r181, [_Z7alg1KeriiiPfS_S_S_S_S__param_0];
	ld.param.u32 	%r182, [_Z7alg1KeriiiPfS_S_S_S_S__param_2];
	ld.param.u64 	%rd15, [_Z7alg1KeriiiPfS_S_S_S_S__param_3];
	ld.param.u64 	%rd16, [_Z7alg1KeriiiPfS_S_S_S_S__param_4];
	ld.param.u64 	%rd17, [_Z7alg1KeriiiPfS_S_S_S_S__param_5];
	ld.param.u64 	%rd18, [_Z7alg1KeriiiPfS_S_S_S_S__param_6];
	ld.param.u64 	%rd19, [_Z7alg1KeriiiPfS_S_S_S_S__param_7];
	ld.param.u64 	%rd20, [_Z7alg1KeriiiPfS_S_S_S_S__param_8];
	cvta.to.global.u64 	%rd1, %rd15;
	cvta.to.global.u64 	%rd2, %rd16;
	cvta.to.global.u64 	%rd3, %rd17;
	cvta.to.global.u64 	%rd4, %rd18;
	cvta.to.global.u64 	%rd5, %rd20;
	cvta.to.global.u64 	%rd6, %rd19;
	mov.u32 	%r1, %ntid.y;
	mov.u32 	%r2, %ntid.x;
	mul.lo.s32 	%r3, %r181, %r1;
	shl.b32 	%r183, %r3, 2;
	mov.u32 	%r184, sh_mem_char;
	add.s32 	%r4, %r184, %r183;
	add.s32 	%r5, %r4, %r183;
	mul.lo.s32 	%r6, %r1, %r2;
	shl.b32 	%r185, %r6, 2;
	add.s32 	%r7, %r5, %r185;
	add.s32 	%r8, %r181, 1;
	mad.lo.s32 	%r186, %r2, %r181, %r2;
	shl.b32 	%r9, %r186, 2;
	add.s32 	%r10, %r7, %r9;
	shl.b32 	%r187, %r1, 2;
	add.s32 	%r11, %r10, %r187;
	add.s32 	%r12, %r11, %r187;
	add.s32 	%r13, %r12, %r187;
	add.s32 	%r14, %r13, %r187;
	add.s32 	%r15, %r14, %r187;
	mov.u32 	%r16, %ctaid.x;
	mov.u32 	%r17, %tid.y;
	mov.u32 	%r18, %tid.x;
	mul.lo.s32 	%r19, %r17, %r2;
	add.s32 	%r517, %r19, %r18;
	setp.ge.u32 	%p1, %r517, %r1;
	@%p1 bra 	$L__BB0_5;
	add.s32 	%r188, %r517, %r6;
	max.u32 	%r189, %r1, %r188;
	setp.lt.u32 	%p2, %r188, %r1;
	selp.u32 	%r190, 1, 0, %p2;
	add.s32 	%r191, %r188, %r190;
	sub.s32 	%r192, %r189, %r191;
	div.u32 	%r193, %r192, %r6;
	add.s32 	%r21, %r193, %r190;
	and.b32  	%r194, %r21, 3;
	setp.eq.s32 	%p3, %r194, 3;
	mov.u32 	%r488, %r517;
	@%p3 bra 	$L__BB0_4;
	add.s32 	%r196, %r21, 1;
	and.b32  	%r22, %r196, 3;
	mov.b32 	%r487, 0;
	mov.u32 	%r488, %r517;
$L__BB0_3:
	.pragma "nounroll";
	shl.b32 	%r197, %r488, 2;
	add.s32 	%r198, %r15, %r197;
	mov.b32 	%r199, -8388608;
	st.shared.u32 	[%r198], %r199;
	add.s32 	%r200, %r14, %r197;
	mov.b32 	%r201, 0;
	st.shared.u32 	[%r200], %r201;
	add.s32 	%r488, %r488, %r6;
	add.s32 	%r487, %r487, 1;
	setp.ne.s32 	%p4, %r487, %r22;
	@%p4 bra 	$L__BB0_3;
$L__BB0_4:
	setp.lt.u32 	%p5, %r21, 3;
	@%p5 bra 	$L__BB0_5;
	bra.uni 	$L__BB0_81;
$L__BB0_5:
	setp.ge.s32 	%p7, %r517, %r3;
	@%p7 bra 	$L__BB0_11;
	mul.lo.s32 	%r28, %r3, %r16;
	add.s32 	%r214, %r517, %r6;
	max.u32 	%r215, %r3, %r214;
	setp.lt.u32 	%p8, %r214, %r3;
	selp.u32 	%r216, 1, 0, %p8;
	add.s32 	%r217, %r214, %r216;
	sub.s32 	%r218, %r215, %r217;
	div.u32 	%r219, %r218, %r6;
	add.s32 	%r29, %r219, %r216;
	and.b32  	%r220, %r29, 3;
	setp.eq.s32 	%p9, %r220, 3;
	mov.u32 	%r491, %r517;
	@%p9 bra 	$L__BB0_9;
	add.s32 	%r222, %r29, 1;
	and.b32  	%r30, %r222, 3;
	mov.b32 	%r490, 0;
	mov.u32 	%r491, %r517;
$L__BB0_8:
	.pragma "nounroll";
	add.s32 	%r223, %r491, %r28;
	mul.wide.s32 	%rd21, %r223, 4;
	add.s64 	%rd22, %rd1, %rd21;
	ld.global.f32 	%f27, [%rd22];
	shl.b32 	%r224, %r491, 2;
	add.s32 	%r225, %r4, %r224;
	st.shared.f32 	[%r225], %f27;
	add.s32 	%r227, %r184, %r224;
	mov.b32 	%r228, 0;
	st.shared.u32 	[%r227], %r228;
	add.s32 	%r491, %r491, %r6;
	add.s32 	%r490, %r490, 1;
	setp.ne.s32 	%p10, %r490, %r30;
	@%p10 bra 	$L__BB0_8;
$L__BB0_9:
	setp.lt.u32 	%p11, %r29, 3;
	@%p11 bra 	$L__BB0_11;
$L__BB0_10:
	add.s32 	%r229, %r491, %r28;
	mul.wide.s32 	%rd23, %r229, 4;
	add.s64 	%rd24, %rd1, %rd23;
	ld.global.f32 	%f28, [%rd24];
	shl.b32 	%r230, %r491, 2;
	add.s32 	%r231, %r4, %r230;
	st.shared.f32 	[%r231], %f28;
	add.s32 	%r233, %r184, %r230;
	mov.b32 	%r234, 0;
	st.shared.u32 	[%r233], %r234;
	cvt.u64.u32 	%rd25, %r185;
	add.s64 	%rd26, %rd24, %rd25;
	ld.global.f32 	%f29, [%rd26];
	add.s32 	%r236, %r231, %r185;
	st.shared.f32 	[%r236], %f29;
	add.s32 	%r237, %r233, %r185;
	st.shared.u32 	[%r237], %r234;
	add.s64 	%rd27, %rd26, %rd25;
	ld.global.f32 	%f30, [%rd27];
	add.s32 	%r238, %r236, %r185;
	st.shared.f32 	[%r238], %f30;
	add.s32 	%r239, %r237, %r185;
	st.shared.u32 	[%r239], %r234;
	add.s64 	%rd28, %rd27, %rd25;
	ld.global.f32 	%f31, [%rd28];
	add.s32 	%r240, %r238, %r185;
	st.shared.f32 	[%r240], %f31;
	add.s32 	%r241, %r239, %r185;
	st.shared.u32 	[%r241], %r234;
	add.s32 	%r491, %r185, %r491;
	setp.lt.s32 	%p12, %r491, %r3;
	@%p12 bra 	$L__BB0_10;
$L__BB0_11:
	bar.sync 	0;
	setp.lt.s32 	%p13, %r182, 1;
	@%p13 bra 	$L__BB0_42;
	mul.lo.s32 	%r40, %r181, %r2;
	mul.lo.s32 	%r41, %r181, %r17;
	mul.lo.s32 	%r42, %r8, %r18;
	shl.b32 	%r244, %r17, 2;
	add.s32 	%r43, %r10, %r244;
	shl.b32 	%r245, %r517, 2;
	add.s32 	%r44, %r15, %r245;
	add.s32 	%r45, %r10, %r245;
	add.s32 	%r46, %r14, %r245;
	add.s32 	%r47, %r11, %r245;
	add.s32 	%r48, %r12, %r245;
	add.s32 	%r49, %r13, %r245;
	add.s32 	%r50, %r12, %r244;
	add.s32 	%r51, %r14, %r244;
	add.s32 	%r52, %r13, %r244;
	add.s32 	%r53, %r517, %r6;
	max.u32 	%r246, %r1, %r53;
	setp.lt.u32 	%p14, %r53, %r1;
	selp.u32 	%r247, 1, 0, %p14;
	add.s32 	%r248, %r53, %r247;
	sub.s32 	%r249, %r246, %r248;
	div.u32 	%r250, %r249, %r6;
	add.s32 	%r54, %r250, %r247;
	max.s32 	%r251, %r40, %r53;
	setp.lt.s32 	%p15, %r53, %r40;
	selp.u32 	%r252, 1, 0, %p15;
	add.s32 	%r253, %r53, %r252;
	sub.s32 	%r254, %r251, %r253;
	div.u32 	%r255, %r254, %r6;
	add.s32 	%r55, %r255, %r252;
	add.s32 	%r256, %r55, 1;
	add.s32 	%r56, %r181, -1;
	and.b32  	%r57, %r181, 7;
	and.b32  	%r58, %r181, 3;
	and.b32  	%r59, %r2, 7;
	and.b32  	%r60, %r2, 3;
	and.b32  	%r61, %r54, 3;
	add.s32 	%r63, %r47, %r185;
	add.s32 	%r64, %r45, %r185;
	add.s32 	%r65, %r53, %r6;
	add.s32 	%r66, %r65, %r6;
	and.b32  	%r67, %r256, 3;
	and.b32  	%r68, %r181, 2147483640;
	and.b32  	%r69, %r181, 1;
	add.s32 	%r70, %r7, %r245;
	add.s32 	%r71, %r70, %r185;
	add.s32 	%r72, %r71, %r185;
	and.b32  	%r73, %r2, 2040;
	shl.b32 	%r257, %r2, 3;
	shl.b32 	%r258, %r181, 3;
	add.s32 	%r259, %r257, %r258;
	mul.lo.s32 	%r74, %r1, %r259;
	mad.lo.s32 	%r260, %r2, 12, %r258;
	mul.lo.s32 	%r75, %r1, %r260;
	shl.b32 	%r261, %r2, 4;
	add.s32 	%r262, %r261, %r258;
	mul.lo.s32 	%r76, %r1, %r262;
	shl.b32 	%r263, %r2, 2;
	add.s32 	%r264, %r258, %r263;
	mul.lo.s32 	%r77, %r1, %r264;
	or.b32  	%r265, %r259, 4;
	mul.lo.s32 	%r78, %r1, %r265;
	add.s32 	%r266, %r260, 4;
	mul.lo.s32 	%r79, %r1, %r266;
	or.b32  	%r267, %r262, 4;
	mul.lo.s32 	%r80, %r1, %r267;
	add.s32 	%r268, %r264, 4;
	mul.lo.s32 	%r81, %r1, %r268;
	mov.b32 	%r494, 0;
	cvt.u64.u32 	%rd35, %r185;
$L__BB0_13:
	setp.ge.u32 	%p16, %r517, %r1;
	@%p16 bra 	$L__BB0_21;
	setp.eq.s32 	%p17, %r61, 3;
	mov.u32 	%r495, %r517;
	@%p17 bra 	$L__BB0_18;
	setp.eq.s32 	%p18, %r61, 0;
	mov.b32 	%r269, 0;
	st.shared.u32 	[%r47], %r269;
	mov.b32 	%r270, -8388608;
	st.shared.u32 	[%r45], %r270;
	mov.u32 	%r495, %r53;
	@%p18 bra 	$L__BB0_18;
	setp.eq.s32 	%p19, %r61, 1;
	mov.b32 	%r271, 0;
	st.shared.u32 	[%r63], %r271;
	mov.b32 	%r272, -8388608;
	st.shared.u32 	[%r64], %r272;
	mov.u32 	%r495, %r65;
	@%p19 bra 	$L__BB0_18;
	add.s32 	%r273, %r63, %r185;
	mov.b32 	%r274, 0;
	st.shared.u32 	[%r273], %r274;
	add.s32 	%r275, %r64, %r185;
	mov.b32 	%r276, -8388608;
	st.shared.u32 	[%r275], %r276;
	mov.u32 	%r495, %r66;
$L__BB0_18:
	setp.lt.u32 	%p20, %r54, 3;
	@%p20 bra 	$L__BB0_21;
	mov.u32 	%r277, sh_mem_char;
	add.s32 	%r501, %r277, %r9;
	shl.b32 	%r278, %r495, 2;
	add.s32 	%r85, %r74, %r278;
	add.s32 	%r86, %r75, %r278;
	add.s32 	%r87, %r76, %r278;
	add.s32 	%r88, %r77, %r278;
	add.s32 	%r89, %r78, %r278;
	add.s32 	%r90, %r79, %r278;
	add.s32 	%r91, %r80, %r278;
	add.s32 	%r92, %r81, %r278;
$L__BB0_20:
	add.s32 	%r279, %r501, %r92;
	mov.b32 	%r280, 0;
	st.shared.u32 	[%r279], %r280;
	add.s32 	%r281, %r501, %r88;
	mov.b32 	%r282, -8388608;
	st.shared.u32 	[%r281], %r282;
	add.s32 	%r283, %r501, %r89;
	st.shared.u32 	[%r283], %r280;
	add.s32 	%r284, %r501, %r85;
	st.shared.u32 	[%r284], %r282;
	add.s32 	%r285, %r501, %r90;
	st.shared.u32 	[%r285], %r280;
	add.s32 	%r286, %r501, %r86;
	st.shared.u32 	[%r286], %r282;
	add.s32 	%r287, %r501, %r91;
	st.shared.u32 	[%r287], %r280;
	add.s32 	%r288, %r501, %r87;
	st.shared.u32 	[%r288], %r282;
	add.s32 	%r495, %r495, %r185;
	shl.b32 	%r289, %r6, 4;
	add.s32 	%r501, %r501, %r289;
	setp.lt.u32 	%p21, %r495, %r1;
	@%p21 bra 	$L__BB0_20;
$L__BB0_21:
	setp.ge.s32 	%p22, %r517, %r40;
	@%p22 bra 	$L__BB0_28;
	setp.eq.s32 	%p23, %r67, 0;
	mul.lo.s32 	%r107, %r40, %r494;
	mov.u32 	%r500, %r517;
	@%p23 bra 	$L__BB0_26;
	setp.eq.s32 	%p24, %r67, 1;
	add.s32 	%r290, %r517, %r107;
	div.s32 	%r291, %r517, %r181;
	mul.wide.s32 	%rd29, %r290, 4;
	add.s64 	%rd7, %rd2, %rd29;
	ld.global.f32 	%f32, [%rd7];
	shl.b32 	%r292, %r291, 2;
	add.s32 	%r293, %r70, %r292;
	st.shared.f32 	[%r293], %f32;
	mov.u32 	%r500, %r53;
	@%p24 bra 	$L__BB0_26;
	setp.eq.s32 	%p25, %r67, 2;
	div.s32 	%r294, %r53, %r181;
	add.s64 	%rd8, %rd7, %rd35;
	ld.global.f32 	%f33, [%rd8];
	shl.b32 	%r295, %r294, 2;
	add.s32 	%r296, %r71, %r295;
	st.shared.f32 	[%r296], %f33;
	mov.u32 	%r500, %r65;
	@%p25 bra 	$L__BB0_26;
	cvt.u64.u32 	%rd31, %r185;
	div.s32 	%r297, %r65, %r181;
	add.s64 	%rd32, %rd8, %rd31;
	ld.global.f32 	%f34, [%rd32];
	shl.b32 	%r298, %r297, 2;
	add.s32 	%r299, %r72, %r298;
	st.shared.f32 	[%r299], %f34;
	mov.u32 	%r500, %r66;
$L__BB0_26:
	setp.lt.u32 	%p26, %r55, 3;
	@%p26 bra 	$L__BB0_28;
$L__BB0_27:
	add.s32 	%r300, %r500, %r107;
	div.s32 	%r301, %r500, %r181;
	mul.wide.s32 	%rd33, %r300, 4;
	add.s64 	%rd34, %rd2, %rd33;
	ld.global.f32 	%f35, [%rd34];
	add.s32 	%r302, %r301, %r500;
	shl.b32 	%r303, %r302, 2;
	add.s32 	%r304, %r7, %r303;
	st.shared.f32 	[%r304], %f35;
	add.s32 	%r305, %r500, %r6;
	div.s32 	%r306, %r305, %r181;
	add.s64 	%rd36, %rd34, %rd35;
	ld.global.f32 	%f36, [%rd36];
	add.s32 	%r307, %r306, %r305;
	shl.b32 	%r308, %r307, 2;
	add.s32 	%r309, %r7, %r308;
	st.shared.f32 	[%r309], %f36;
	add.s32 	%r310, %r305, %r6;
	div.s32 	%r311, %r310, %r181;
	add.s64 	%rd37, %rd36, %rd35;
	ld.global.f32 	%f37, [%rd37];
	add.s32 	%r312, %r311, %r310;
	shl.b32 	%r313, %r312, 2;
	add.s32 	%r314, %r7, %r313;
	st.shared.f32 	[%r314], %f37;
	add.s32 	%r315, %r310, %r6;
	div.s32 	%r316, %r315, %r181;
	add.s64 	%rd38, %rd37, %rd35;
	ld.global.f32 	%f38, [%rd38];
	add.s32 	%r317, %r316, %r315;
	shl.b32 	%r318, %r317, 2;
	add.s32 	%r319, %r7, %r318;
	st.shared.f32 	[%r319], %f38;
	add.s32 	%r500, %r315, %r6;
	setp.lt.s32 	%p27, %r500, %r40;
	@%p27 bra 	$L__BB0_27;
$L__BB0_28:
	setp.lt.s32 	%p28, %r181, 1;
	bar.sync 	0;
	mov.f32 	%f210, 0f00000000;
	@%p28 bra 	$L__BB0_40;
	setp.lt.u32 	%p29, %r56, 7;
	mov.f32 	%f210, 0f00000000;
	mov.b32 	%r506, 0;
	@%p29 bra 	$L__BB0_32;
	mov.f32 	%f210, 0f00000000;
	mov.b32 	%r504, 0;
$L__BB0_31:
	.pragma "nounroll";
	add.s32 	%r322, %r504, %r41;
	shl.b32 	%r323, %r322, 2;
	add.s32 	%r324, %r4, %r323;
	ld.shared.f32 	%f43, [%r324];
	add.s32 	%r325, %r504, %r42;
	shl.b32 	%r326, %r325, 2;
	add.s32 	%r327, %r7, %r326;
	ld.shared.f32 	%f44, [%r327];
	fma.rn.f32 	%f45, %f43, %f44, %f210;
	ld.shared.f32 	%f46, [%r324+4];
	ld.shared.f32 	%f47, [%r327+4];
	fma.rn.f32 	%f48, %f46, %f47, %f45;
	ld.shared.f32 	%f49, [%r324+8];
	ld.shared.f32 	%f50, [%r327+8];
	fma.rn.f32 	%f51, %f49, %f50, %f48;
	ld.shared.f32 	%f52, [%r324+12];
	ld.shared.f32 	%f53, [%r327+12];
	fma.rn.f32 	%f54, %f52, %f53, %f51;
	ld.shared.f32 	%f55, [%r324+16];
	ld.shared.f32 	%f56, [%r327+16];
	fma.rn.f32 	%f57, %f55, %f56, %f54;
	ld.shared.f32 	%f58, [%r324+20];
	ld.shared.f32 	%f59, [%r327+20];
	fma.rn.f32 	%f60, %f58, %f59, %f57;
	ld.shared.f32 	%f61, [%r324+24];
	ld.shared.f32 	%f62, [%r327+24];
	fma.rn.f32 	%f63, %f61, %f62, %f60;
	ld.shared.f32 	%f64, [%r324+28];
	ld.shared.f32 	%f65, [%r327+28];
	fma.rn.f32 	%f210, %f64, %f65, %f63;
	add.s32 	%r504, %r504, 8;
	setp.ne.s32 	%p30, %r504, %r68;
	mov.u32 	%r506, %r68;
	@%p30 bra 	$L__BB0_31;
$L__BB0_32:
	setp.eq.s32 	%p31, %r57, 0;
	@%p31 bra 	$L__BB0_40;
	add.s32 	%r328, %r57, -1;
	setp.lt.u32 	%p32, %r328, 3;
	@%p32 bra 	$L__BB0_35;
	add.s32 	%r329, %r506, %r41;
	shl.b32 	%r330, %r329, 2;
	add.s32 	%r331, %r4, %r330;
	ld.shared.f32 	%f67, [%r331];
	add.s32 	%r332, %r506, %r42;
	shl.b32 	%r333, %r332, 2;
	add.s32 	%r334, %r7, %r333;
	ld.shared.f32 	%f68, [%r334];
	fma.rn.f32 	%f69, %f67, %f68, %f210;
	ld.shared.f32 	%f70, [%r331+4];
	ld.shared.f32 	%f71, [%r334+4];
	fma.rn.f32 	%f72, %f70, %f71, %f69;
	ld.shared.f32 	%f73, [%r331+8];
	ld.shared.f32 	%f74, [%r334+8];
	fma.rn.f32 	%f75, %f73, %f74, %f72;
	ld.shared.f32 	%f76, [%r331+12];
	ld.shared.f32 	%f77, [%r334+12];
	fma.rn.f32 	%f210, %f76, %f77, %f75;
	add.s32 	%r506, %r506, 4;
$L__BB0_35:
	setp.eq.s32 	%p33, %r58, 0;
	@%p33 bra 	$L__BB0_40;
	setp.eq.s32 	%p34, %r58, 1;
	@%p34 bra 	$L__BB0_38;
	add.s32 	%r335, %r506, %r41;
	shl.b32 	%r336, %r335, 2;
	add.s32 	%r337, %r4, %r336;
	ld.shared.f32 	%f79, [%r337];
	add.s32 	%r338, %r506, %r42;
	shl.b32 	%r339, %r338, 2;
	add.s32 	%r340, %r7, %r339;
	ld.shared.f32 	%f80, [%r340];
	fma.rn.f32 	%f81, %f79, %f80, %f210;
	ld.shared.f32 	%f82, [%r337+4];
	ld.shared.f32 	%f83, [%r340+4];
	fma.rn.f32 	%f210, %f82, %f83, %f81;
	add.s32 	%r506, %r506, 2;
$L__BB0_38:
	setp.eq.s32 	%p35, %r69, 0;
	@%p35 bra 	$L__BB0_40;
	add.s32 	%r341, %r506, %r41;
	shl.b32 	%r342, %r341, 2;
	add.s32 	%r343, %r4, %r342;
	ld.shared.f32 	%f84, [%r343];
	add.s32 	%r344, %r506, %r42;
	shl.b32 	%r345, %r344, 2;
	add.s32 	%r346, %r7, %r345;
	ld.shared.f32 	%f85, [%r346];
	fma.rn.f32 	%f210, %f84, %f85, %f210;
$L__BB0_40:
	setp.ltu.f32 	%p36, %f210, 0f00000000;
	@%p36 bra 	$L__BB0_56;
	mov.b32 	%r347, %f210;
	atom.shared.max.s32 	%r348, [%r43], %r347;
	bra.uni 	$L__BB0_57;
$L__BB0_42:
	setp.ge.s32 	%p56, %r517, %r3;
	@%p56 bra 	$L__BB0_48;
	mul.lo.s32 	%r93, %r3, %r16;
	add.s32 	%r414, %r517, %r6;
	max.s32 	%r415, %r3, %r414;
	setp.lt.s32 	%p57, %r414, %r3;
	selp.u32 	%r416, 1, 0, %p57;
	add.s32 	%r417, %r414, %r416;
	sub.s32 	%r418, %r415, %r417;
	div.u32 	%r419, %r418, %r6;
	add.s32 	%r94, %r419, %r416;
	and.b32  	%r420, %r94, 3;
	setp.eq.s32 	%p58, %r420, 3;
	mov.u32 	%r518, %r517;
	@%p58 bra 	$L__BB0_46;
	add.s32 	%r421, %r94, 1;
	and.b32  	%r422, %r421, 3;
	shl.b32 	%r423, %r517, 2;
	mov.u32 	%r424, sh_mem_char;
	add.s32 	%r498, %r424, %r423;
	shl.b32 	%r96, %r6, 2;
	add.s32 	%r425, %r18, %r93;
	add.s32 	%r497, %r425, %r19;
	neg.s32 	%r496, %r422;
	mad.lo.s32 	%r426, %r1, %r422, %r17;
	mad.lo.s32 	%r518, %r2, %r426, %r18;
$L__BB0_45:
	.pragma "nounroll";
	mul.wide.s32 	%rd49, %r497, 4;
	add.s64 	%rd50, %rd4, %rd49;
	ld.shared.f32 	%f188, [%r498];
	st.global.f32 	[%rd50], %f188;
	add.s32 	%r498, %r498, %r96;
	add.s32 	%r497, %r497, %r6;
	add.s32 	%r496, %r496, 1;
	setp.ne.s32 	%p59, %r496, 0;
	@%p59 bra 	$L__BB0_45;
$L__BB0_46:
	setp.lt.u32 	%p60, %r94, 3;
	@%p60 bra 	$L__BB0_48;
$L__BB0_47:
	add.s32 	%r427, %r518, %r93;
	shl.b32 	%r428, %r518, 2;
	mov.u32 	%r429, sh_mem_char;
	add.s32 	%r430, %r429, %r428;
	ld.shared.f32 	%f189, [%r430];
	mul.wide.s32 	%rd51, %r427, 4;
	add.s64 	%rd52, %rd4, %rd51;
	st.global.f32 	[%rd52], %f189;
	shl.b32 	%r431, %r6, 2;
	add.s32 	%r432, %r430, %r431;
	ld.shared.f32 	%f190, [%r432];
	cvt.u64.u32 	%rd53, %r431;
	add.s64 	%rd54, %rd52, %rd53;
	st.global.f32 	[%rd54], %f190;
	add.s32 	%r433, %r432, %r431;
	ld.shared.f32 	%f191, [%r433];
	add.s64 	%rd55, %rd54, %rd53;
	st.global.f32 	[%rd55], %f191;
	add.s32 	%r434, %r433, %r431;
	ld.shared.f32 	%f192, [%r434];
	add.s64 	%rd56, %rd55, %rd53;
	st.global.f32 	[%rd56], %f192;
	add.s32 	%r518, %r431, %r518;
	setp.lt.s32 	%p61, %r518, %r3;
	@%p61 bra 	$L__BB0_47;
$L__BB0_48:
	setp.ge.u32 	%p62, %r517, %r1;
	@%p62 bra 	$L__BB0_55;
	mul.lo.s32 	%r139, %r16, %r1;
	add.s32 	%r435, %r517, %r6;
	max.u32 	%r436, %r1, %r435;
	setp.lt.u32 	%p63, %r435, %r1;
	selp.u32 	%r437, 1, 0, %p63;
	add.s32 	%r438, %r435, %r437;
	sub.s32 	%r439, %r436, %r438;
	div.u32 	%r440, %r439, %r6;
	add.s32 	%r140, %r440, %r437;
	and.b32  	%r441, %r140, 3;
	setp.eq.s32 	%p64, %r441, 3;
	@%p64 bra 	$L__BB0_52;
	add.s32 	%r442, %r140, 1;
	and.b32  	%r443, %r442, 3;
	shl.b32 	%r444, %r181, 3;
	shl.b32 	%r445, %r2, 2;
	add.s32 	%r446, %r444, %r445;
	add.s32 	%r447, %r446, 16;
	mul.lo.s32 	%r141, %r1, %r447;
	shl.b32 	%r448, %r517, 2;
	add.s32 	%r449, %r9, %r448;
	mov.u32 	%r450, sh_mem_char;
	add.s32 	%r516, %r450, %r449;
	shl.b32 	%r143, %r6, 2;
	add.s32 	%r451, %r446, 20;
	mul.lo.s32 	%r144, %r1, %r451;
	add.s32 	%r452, %r517, %r139;
	mul.wide.u32 	%rd71, %r452, 4;
	mul.wide.u32 	%rd12, %r6, 4;
	neg.s32 	%r515, %r443;
	mad.lo.s32 	%r453, %r1, %r443, %r17;
	mad.lo.s32 	%r517, %r2, %r453, %r18;
$L__BB0_51:
	.pragma "nounroll";
	add.s32 	%r454, %r516, %r144;
	ld.shared.f32 	%f193, [%r454];
	add.s64 	%rd57, %rd6, %rd71;
	st.global.f32 	[%rd57], %f193;
	add.s32 	%r455, %r516, %r141;
	ld.shared.f32 	%f194, [%r455];
	add.s64 	%rd58, %rd5, %rd71;
	st.global.f32 	[%rd58], %f194;
	add.s32 	%r516, %r516, %r143;
	add.s64 	%rd71, %rd71, %rd12;
	add.s32 	%r515, %r515, 1;
	setp.ne.s32 	%p65, %r515, 0;
	@%p65 bra 	$L__BB0_51;
$L__BB0_52:
	setp.lt.u32 	%p66, %r140, 3;
	@%p66 bra 	$L__BB0_55;
	shl.b32 	%r152, %r6, 2;
	shl.b32 	%r456, %r2, 3;
	shl.b32 	%r457, %r181, 3;
	add.s32 	%r458, %r456, %r457;
	add.s32 	%r459, %r458, 16;
	shl.b32 	%r460, %r517, 2;
	mad.lo.s32 	%r153, %r1, %r459, %r460;
	mov.u32 	%r461, sh_mem_char;
	add.s32 	%r523, %r461, %r9;
	shl.b32 	%r155, %r6, 4;
	mad.lo.s32 	%r462, %r2, 12, %r457;
	add.s32 	%r463, %r462, 16;
	mad.lo.s32 	%r156, %r1, %r463, %r460;
	shl.b32 	%r464, %r2, 4;
	add.s32 	%r465, %r464, %r457;
	add.s32 	%r466, %r465, 16;
	mad.lo.s32 	%r157, %r1, %r466, %r460;
	shl.b32 	%r467, %r2, 2;
	add.s32 	%r468, %r457, %r467;
	add.s32 	%r469, %r468, 16;
	mad.lo.s32 	%r158, %r1, %r469, %r460;
	add.s32 	%r470, %r458, 20;
	mad.lo.s32 	%r159, %r1, %r470, %r460;
	add.s32 	%r471, %r462, 20;
	mad.lo.s32 	%r160, %r1, %r471, %r460;
	add.s32 	%r472, %r465, 20;
	mad.lo.s32 	%r161, %r1, %r472, %r460;
	add.s32 	%r473, %r468, 20;
	mad.lo.s32 	%r162, %r1, %r473, %r460;
	add.s32 	%r474, %r2, %r16;
	mad.lo.s32 	%r522, %r1, %r474, %r517;
	shl.b32 	%r475, %r2, 1;
	add.s32 	%r476, %r16, %r475;
	mad.lo.s32 	%r521, %r1, %r476, %r517;
	mad.lo.s32 	%r477, %r2, 3, %r16;
	mad.lo.s32 	%r520, %r1, %r477, %r517;
	add.s32 	%r519, %r517, %r139;
$L__BB0_54:
	add.s32 	%r478, %r523, %r162;
	ld.shared.f32 	%f195, [%r478];
	mul.wide.u32 	%rd59, %r519, 4;
	add.s64 	%rd60, %rd6, %rd59;
	st.global.f32 	[%rd60], %f195;
	add.s32 	%r479, %r523, %r158;
	ld.shared.f32 	%f196, [%r479];
	add.s64 	%rd61, %rd5, %rd59;
	st.global.f32 	[%rd61], %f196;
	add.s32 	%r480, %r523, %r159;
	ld.shared.f32 	%f197, [%r480];
	mul.wide.u32 	%rd62, %r522, 4;
	add.s64 	%rd63, %rd6, %rd62;
	st.global.f32 	[%rd63], %f197;
	add.s32 	%r481, %r523, %r153;
	ld.shared.f32 	%f198, [%r481];
	add.s64 	%rd64, %rd5, %rd62;
	st.global.f32 	[%rd64], %f198;
	add.s32 	%r482, %r523, %r160;
	ld.shared.f32 	%f199, [%r482];
	mul.wide.u32 	%rd65, %r521, 4;
	add.s64 	%rd66, %rd6, %rd65;
	st.global.f32 	[%rd66], %f199;
	add.s32 	%r483, %r523, %r156;
	ld.shared.f32 	%f200, [%r483];
	add.s64 	%rd67, %rd5, %rd65;
	st.global.f32 	[%rd67], %f200;
	add.s32 	%r484, %r523, %r161;
	ld.shared.f32 	%f201, [%r484];
	mul.wide.u32 	%rd68, %r520, 4;
	add.s64 	%rd69, %rd6, %rd68;
	st.global.f32 	[%rd69], %f201;
	add.s32 	%r485, %r523, %r157;
	ld.shared.f32 	%f202, [%r485];
	add.s64 	%rd70, %rd5, %rd68;
	st.global.f32 	[%rd70], %f202;
	add.s32 	%r517, %r517, %r152;
	add.s32 	%r523, %r523, %r155;
	add.s32 	%r522, %r522, %r152;
	add.s32 	%r521, %r521, %r152;
	add.s32 	%r520, %r520, %r152;
	add.s32 	%r519, %r519, %r152;
	setp.lt.u32 	%p67, %r517, %r1;
	@%p67 bra 	$L__BB0_54;
$L__BB0_55:
	ret;
$L__BB0_56:
	mov.b32 	%r349, %f210;
	atom.shared.min.u32 	%r350, [%r43], %r349;
$L__BB0_57:
	bar.sync 	0;
	ld.shared.f32 	%f86, [%r43];
	sub.f32 	%f87, %f210, %f86;
	fma.rn.f32 	%f88, %f87, 0f3BBB989D, 0f3F000000;
	cvt.sat.f32.f32 	%f89, %f88;
	mov.f32 	%f90, 0f4B400001;
	mov.f32 	%f91, 0f437C0000;
	fma.rm.f32 	%f92, %f89, %f91, %f90;
	add.f32 	%f93, %f92, 0fCB40007F;
	neg.f32 	%f94, %f93;
	fma.rn.f32 	%f95, %f87, 0f3FB8AA3B, %f94;
	fma.rn.f32 	%f96, %f87, 0f32A57060, %f95;
	mov.b32 	%r351, %f92;
	shl.b32 	%r352, %r351, 23;
	mov.b32 	%f97, %r352;
	ex2.approx.ftz.f32 	%f98, %f96;
	mul.f32 	%f13, %f98, %f97;
	shl.b32 	%r353, %r1, 2;
	add.s32 	%r354, %r43, %r353;
	atom.shared.add.f32 	%f99, [%r354], %f13;
	bar.sync 	0;
	@%p16 bra 	$L__BB0_59;
	ld.shared.f32 	%f100, [%r44];
	ld.shared.f32 	%f101, [%r45];
	setp.gt.f32 	%p38, %f100, %f101;
	selp.f32 	%f102, %f100, %f101, %p38;
	sub.f32 	%f103, %f101, %f102;
	fma.rn.f32 	%f104, %f103, 0f3BBB989D, 0f3F000000;
	cvt.sat.f32.f32 	%f105, %f104;
	mov.f32 	%f106, 0f4B400001;
	mov.f32 	%f107, 0f437C0000;
	fma.rm.f32 	%f108, %f105, %f107, %f106;
	add.f32 	%f109, %f108, 0fCB40007F;
	neg.f32 	%f110, %f109;
	fma.rn.f32 	%f111, %f103, 0f3FB8AA3B, %f110;
	fma.rn.f32 	%f112, %f103, 0f32A57060, %f111;
	mov.b32 	%r355, %f108;
	shl.b32 	%r356, %r355, 23;
	mov.b32 	%f113, %r356;
	ex2.approx.ftz.f32 	%f114, %f112;
	mul.f32 	%f115, %f114, %f113;
	ld.shared.f32 	%f116, [%r46];
	sub.f32 	%f117, %f100, %f102;
	fma.rn.f32 	%f118, %f117, 0f3BBB989D, 0f3F000000;
	cvt.sat.f32.f32 	%f119, %f118;
	fma.rm.f32 	%f120, %f119, %f107, %f106;
	add.f32 	%f121, %f120, 0fCB40007F;
	neg.f32 	%f122, %f121;
	fma.rn.f32 	%f123, %f117, 0f3FB8AA3B, %f122;
	fma.rn.f32 	%f124, %f117, 0f32A57060, %f123;
	mov.b32 	%r357, %f120;
	shl.b32 	%r358, %r357, 23;
	mov.b32 	%f125, %r358;
	ex2.approx.ftz.f32 	%f126, %f124;
	mul.f32 	%f127, %f126, %f125;
	mul.f32 	%f128, %f116, %f127;
	ld.shared.f32 	%f129, [%r47];
	fma.rn.f32 	%f130, %f129, %f115, %f128;
	st.shared.f32 	[%r44], %f102;
	st.shared.f32 	[%r46], %f130;
	st.shared.f32 	[%r48], %f115;
	st.shared.f32 	[%r49], %f128;
$L__BB0_59:
	bar.sync 	0;
	ld.shared.f32 	%f131, [%r50];
	mul.f32 	%f132, %f13, %f131;
	shl.b32 	%r359, %r517, 2;
	add.s32 	%r360, %r5, %r359;
	st.shared.f32 	[%r360], %f132;
	@%p22 bra 	$L__BB0_66;
	setp.eq.s32 	%p40, %r67, 0;
	mul.lo.s32 	%r122, %r40, %r494;
	mov.u32 	%r508, %r517;
	@%p40 bra 	$L__BB0_64;
	setp.eq.s32 	%p41, %r67, 1;
	add.s32 	%r361, %r517, %r122;
	mul.wide.s32 	%rd39, %r361, 4;
	add.s64 	%rd9, %rd3, %rd39;
	ld.global.f32 	%f133, [%rd9];
	st.shared.f32 	[%r70], %f133;
	mov.u32 	%r508, %r53;
	@%p41 bra 	$L__BB0_64;
	setp.eq.s32 	%p42, %r67, 2;
	cvt.u64.u32 	%rd40, %r185;
	add.s64 	%rd10, %rd9, %rd40;
	ld.global.f32 	%f134, [%rd10];
	st.shared.f32 	[%r71], %f134;
	mov.u32 	%r508, %r65;
	@%p42 bra 	$L__BB0_64;
	add.s64 	%rd42, %rd10, %rd40;
	ld.global.f32 	%f135, [%rd42];
	st.shared.f32 	[%r72], %f135;
	mov.u32 	%r508, %r66;
$L__BB0_64:
	setp.lt.u32 	%p43, %r55, 3;
	@%p43 bra 	$L__BB0_66;
$L__BB0_65:
	add.s32 	%r362, %r508, %r122;
	mul.wide.s32 	%rd43, %r362, 4;
	add.s64 	%rd44, %rd3, %rd43;
	ld.global.f32 	%f136, [%rd44];
	shl.b32 	%r363, %r508, 2;
	add.s32 	%r364, %r7, %r363;
	st.shared.f32 	[%r364], %f136;
	cvt.u64.u32 	%rd45, %r185;
	add.s64 	%rd46, %rd44, %rd45;
	ld.global.f32 	%f137, [%rd46];
	add.s32 	%r365, %r364, %r185;
	st.shared.f32 	[%r365], %f137;
	add.s64 	%rd47, %rd46, %rd45;
	ld.global.f32 	%f138, [%rd47];
	add.s32 	%r366, %r365, %r185;
	st.shared.f32 	[%r366], %f138;
	add.s64 	%rd48, %rd47, %rd45;
	ld.global.f32 	%f139, [%rd48];
	add.s32 	%r367, %r366, %r185;
	st.shared.f32 	[%r367], %f139;
	add.s32 	%r508, %r185, %r508;
	setp.lt.s32 	%p44, %r508, %r40;
	@%p44 bra 	$L__BB0_65;
$L__BB0_66:
	bar.sync 	0;
	div.s32 	%r126, %r181, %r2;
	setp.lt.s32 	%p45, %r126, 1;
	@%p45 bra 	$L__BB0_80;
	mov.b32 	%r510, 0;
$L__BB0_68:
	setp.lt.u32 	%p46, %r2, 8;
	mad.lo.s32 	%r128, %r510, %r2, %r18;
	add.s32 	%r370, %r128, %r41;
	shl.b32 	%r371, %r370, 2;
	mov.u32 	%r372, sh_mem_char;
	add.s32 	%r129, %r372, %r371;
	ld.shared.f32 	%f141, [%r129];
	ld.shared.f32 	%f142, [%r52];
	mul.f32 	%f218, %f141, %f142;
	mov.b32 	%r513, 0;
	@%p46 bra 	$L__BB0_71;
	mov.b32 	%r511, 0;
$L__BB0_70:
	.pragma "nounroll";
	mad.lo.s32 	%r374, %r511, %r181, %r128;
	add.s32 	%r375, %r511, %r19;
	shl.b32 	%r376, %r375, 2;
	add.s32 	%r377, %r5, %r376;
	ld.shared.f32 	%f143, [%r377];
	shl.b32 	%r378, %r374, 2;
	add.s32 	%r379, %r7, %r378;
	ld.shared.f32 	%f144, [%r379];
	fma.rn.f32 	%f145, %f143, %f144, %f218;
	ld.shared.f32 	%f146, [%r377+4];
	shl.b32 	%r380, %r181, 2;
	add.s32 	%r381, %r379, %r380;
	ld.shared.f32 	%f147, [%r381];
	fma.rn.f32 	%f148, %f146, %f147, %f145;
	ld.shared.f32 	%f149, [%r377+8];
	add.s32 	%r382, %r381, %r380;
	ld.shared.f32 	%f150, [%r382];
	fma.rn.f32 	%f151, %f149, %f150, %f148;
	ld.shared.f32 	%f152, [%r377+12];
	add.s32 	%r383, %r382, %r380;
	ld.shared.f32 	%f153, [%r383];
	fma.rn.f32 	%f154, %f152, %f153, %f151;
	ld.shared.f32 	%f155, [%r377+16];
	add.s32 	%r384, %r383, %r380;
	ld.shared.f32 	%f156, [%r384];
	fma.rn.f32 	%f157, %f155, %f156, %f154;
	ld.shared.f32 	%f158, [%r377+20];
	add.s32 	%r385, %r384, %r380;
	ld.shared.f32 	%f159, [%r385];
	fma.rn.f32 	%f160, %f158, %f159, %f157;
	ld.shared.f32 	%f161, [%r377+24];
	add.s32 	%r386, %r385, %r380;
	ld.shared.f32 	%f162, [%r386];
	fma.rn.f32 	%f163, %f161, %f162, %f160;
	ld.shared.f32 	%f164, [%r377+28];
	add.s32 	%r387, %r386, %r380;
	ld.shared.f32 	%f165, [%r387];
	fma.rn.f32 	%f218, %f164, %f165, %f163;
	add.s32 	%r511, %r511, 8;
	setp.ne.s32 	%p47, %r511, %r73;
	mov.u32 	%r513, %r73;
	@%p47 bra 	$L__BB0_70;
$L__BB0_71:
	setp.eq.s32 	%p48, %r59, 0;
	@%p48 bra 	$L__BB0_79;
	add.s32 	%r388, %r59, -1;
	setp.lt.u32 	%p49, %r388, 3;
	@%p49 bra 	$L__BB0_74;
	mad.lo.s32 	%r389, %r513, %r181, %r128;
	add.s32 	%r390, %r513, %r19;
	shl.b32 	%r391, %r390, 2;
	add.s32 	%r392, %r5, %r391;
	ld.shared.f32 	%f167, [%r392];
	shl.b32 	%r393, %r389, 2;
	add.s32 	%r394, %r7, %r393;
	ld.shared.f32 	%f168, [%r394];
	fma.rn.f32 	%f169, %f167, %f168, %f218;
	ld.shared.f32 	%f170, [%r392+4];
	shl.b32 	%r395, %r181, 2;
	add.s32 	%r396, %r394, %r395;
	ld.shared.f32 	%f171, [%r396];
	fma.rn.f32 	%f172, %f170, %f171, %f169;
	ld.shared.f32 	%f173, [%r392+8];
	add.s32 	%r397, %r396, %r395;
	ld.shared.f32 	%f174, [%r397];
	fma.rn.f32 	%f175, %f173, %f174, %f172;
	ld.shared.f32 	%f176, [%r392+12];
	add.s32 	%r398, %r397, %r395;
	ld.shared.f32 	%f177, [%r398];
	fma.rn.f32 	%f218, %f176, %f177, %f175;
	add.s32 	%r513, %r513, 4;
$L__BB0_74:
	setp.eq.s32 	%p50, %r60, 0;
	@%p50 bra 	$L__BB0_79;
	setp.eq.s32 	%p51, %r60, 1;
	@%p51 bra 	$L__BB0_77;
	mad.lo.s32 	%r399, %r513, %r181, %r128;
	add.s32 	%r400, %r513, %r19;
	shl.b32 	%r401, %r400, 2;
	add.s32 	%r402, %r5, %r401;
	ld.shared.f32 	%f179, [%r402];
	shl.b32 	%r403, %r399, 2;
	add.s32 	%r404, %r7, %r403;
	ld.shared.f32 	%f180, [%r404];
	fma.rn.f32 	%f181, %f179, %f180, %f218;
	ld.shared.f32 	%f182, [%r402+4];
	shl.b32 	%r405, %r181, 2;
	add.s32 	%r406, %r404, %r405;
	ld.shared.f32 	%f183, [%r406];
	fma.rn.f32 	%f218, %f182, %f183, %f181;
	add.s32 	%r513, %r513, 2;
$L__BB0_77:
	and.b32  	%r407, %r2, 1;
	setp.eq.b32 	%p52, %r407, 1;
	not.pred 	%p53, %p52;
	@%p53 bra 	$L__BB0_79;
	mad.lo.s32 	%r408, %r513, %r181, %r128;
	add.s32 	%r409, %r513, %r19;
	shl.b32 	%r410, %r409, 2;
	add.s32 	%r411, %r5, %r410;
	ld.shared.f32 	%f184, [%r411];
	shl.b32 	%r412, %r408, 2;
	add.s32 	%r413, %r7, %r412;
	ld.shared.f32 	%f185, [%r413];
	fma.rn.f32 	%f218, %f184, %f185, %f218;
$L__BB0_79:
	ld.shared.f32 	%f186, [%r51];
	div.rn.f32 	%f187, %f218, %f186;
	st.shared.f32 	[%r129], %f187;
	add.s32 	%r510, %r510, 1;
	setp.ne.s32 	%p54, %r510, %r126;
	@%p54 bra 	$L__BB0_68;
$L__BB0_80:
	bar.sync 	0;
	add.s32 	%r494, %r494, 1;
	setp.eq.s32 	%p55, %r494, %r182;
	@%p55 bra 	$L__BB0_42;
	bra.uni 	$L__BB0_13;
$L__BB0_81:
	shl.b32 	%r202, %r488, 2;
	add.s32 	%r203, %r15, %r202;
	mov.b32 	%r204, -8388608;
	st.shared.u32 	[%r203], %r204;
	add.s32 	%r205, %r14, %r202;
	mov.b32 	%r206, 0;
	st.shared.u32 	[%r205], %r206;
	add.s32 	%r208, %r203, %r185;
	st.shared.u32 	[%r208], %r204;
	add.s32 	%r209, %r205, %r185;
	st.shared.u32 	[%r209], %r206;
	add.s32 	%r210, %r208, %r185;
	st.shared.u32 	[%r210], %r204;
	add.s32 	%r211, %r209, %r185;
	st.shared.u32 	[%r211], %r206;
	add.s32 	%r212, %r210, %r185;
	st.shared.u32 	[%r212], %r204;
	add.s32 	%r213, %r211, %r185;
	st.shared.u32 	[%r213], %r206;
	add.s32 	%r488, %r185, %r488;
	setp.lt.u32 	%p6, %r488, %r1;
	@%p6 bra 	$L__BB0_81;
	bra.uni 	$L__BB0_5;

}


// ===== COMPILED SASS (sm_100) =====

	.target	sm_100

	.elftype	@"ET_EXEC"


//--------------------- .note.nv.tkinfo           --------------------------
	.section	.note.nv.tkinfo,"",@"SHT_NOTE"
	.sectionflags	@"SHF_NOTE_NV_TKINFO"
	.tkinfo
        /*0018*/ 	.word	0x00000002
        /*0030*/ 	.string	""
        /*0030*/ 	.string	"ptxas"
        /*0030*/ 	.string	"Cuda compilation tools, release 13.0, V13.0.88"
        /*0030*/ 	.string	"Build cuda_13.0.r13.0/compiler.36424714_0"
        /*0030*/ 	.string	"-arch sm_100 -m 64 "



//--------------------- .note.nv.cuinfo           --------------------------
	.section	.note.nv.cuinfo,"",@"SHT_NOTE"
	.sectionflags	@"SHF_NOTE_NV_CUINFO"
        /*0018*/ 	.short	0x0002
        /*001a*/ 	.short	0x0064
        /*001c*/ 	.short	0x0082
	.zero		2


//--------------------- .nv.info                  --------------------------
	.section	.nv.info,"",@"SHT_CUDA_INFO"
	.align	4


	//----- nvinfo : EIATTR_REGCOUNT
	.align		4
        /*0000*/ 	.byte	0x04, 0x2f
        /*0002*/ 	.short	(.L_1 - .L_0)
	.align		4
.L_0:
        /*0004*/ 	.word	index@(_Z7alg1KeriiiPfS_S_S_S_S_)
        /*0008*/ 	.word	0x00000028


	//----- nvinfo : EIATTR_FRAME_SIZE
	.align		4
.L_1:
        /*000c*/ 	.byte	0x04, 0x11
        /*000e*/ 	.short	(.L_3 - .L_2)
	.align		4
.L_2:
        /*0010*/ 	.word	index@($__internal_0_$__cuda_sm3x_div_rn_noftz_f32_slowpath)
        /*0014*/ 	.word	0x00000000


	//----- nvinfo : EIATTR_FRAME_SIZE
	.align		4
.L_3:
        /*0018*/ 	.byte	0x04, 0x11
        /*001a*/ 	.short	(.L_5 - .L_4)
	.align		4
.L_4:
        /*001c*/ 	.word	index@(_Z7alg1KeriiiPfS_S_S_S_S_)
        /*0020*/ 	.word	0x00000000


	//----- nvinfo : EIATTR_MIN_STACK_SIZE
	.align		4
.L_5:
        /*0024*/ 	.byte	0x04, 0x12
        /*0026*/ 	.short	(.L_7 - .L_6)
	.align		4
.L_6:
        /*0028*/ 	.word	index@(_Z7alg1KeriiiPfS_S_S_S_S_)
        /*002c*/ 	.word	0x00000000
.L_7:


//--------------------- .nv.compat                --------------------------
	.section	.nv.compat,"",@"SHT_CUDA_COMPAT_INFO"
	.align	4
        /*0000*/ 	.byte	0x02, 0x09, 0x00, 0x00, 0x02, 0x02, 0x01, 0x00, 0x02, 0x05, 0x05, 0x00, 0x03, 0x07, 0x01, 0x01
        /*0010*/ 	.byte	0x02, 0x03, 0x00, 0x00, 0x02, 0x06, 0x01, 0x00, 0x04, 0x0b, 0x08, 0x00, 0x01, 0x00, 0x00, 0x00
        /*0020*/ 	.byte	0x00, 0x00, 0x00, 0x00


//--------------------- .nv.info._Z7alg1KeriiiPfS_S_S_S_S_ --------------------------
	.section	.nv.info._Z7alg1KeriiiPfS_S_S_S_S_,"",@"SHT_CUDA_INFO"
	.sectionflags	@""
	.align	4


	//----- nvinfo : EIATTR_CUDA_API_VERSION
	.align		4
        /*0000*/ 	.byte	0x04, 0x37
        /*0002*/ 	.short	(.L_9 - .L_8)
.L_8:
        /*0004*/ 	.word	0x00000082


	//----- nvinfo : EIATTR_KPARAM_INFO
	.align		4
.L_9:
        /*0008*/ 	.byte	0x04, 0x17
        /*000a*/ 	.short	(.L_11 - .L_10)
.L_10:
        /*000c*/ 	.word	0x00000000
        /*0010*/ 	.short	0x0008
        /*0012*/ 	.short	0x0038
        /*0014*/ 	.byte	0x00, 0xf5, 0x21, 0x00


	//----- nvinfo : EIATTR_KPARAM_INFO
	.align		4
.L_11:
        /*0018*/ 	.byte	0x04, 0x17
        /*001a*/ 	.short	(.L_13 - .L_12)
.L_12:
        /*001c*/ 	.word	0x00000000
        /*0020*/ 	.short	0x0007
        /*0022*/ 	.short	0x0030
        /*0024*/ 	.byte	0x00, 0xf5, 0x21, 0x00


	//----- nvinfo : EIATTR_KPARAM_INFO
	.align		4
.L_13:
        /*0028*/ 	.byte	0x04, 0x17
        /*002a*/ 	.short	(.L_15 - .L_14)
.L_14:
        /*002c*/ 	.word	0x00000000
        /*0030*/ 	.short	0x0006
        /*0032*/ 	.short	0x0028
        /*0034*/ 	.byte	0x00, 0xf5, 0x21, 0x00


	//----- nvinfo : EIATTR_KPARAM_INFO
	.align		4
.L_15:
        /*0038*/ 	.byte	0x04, 0x17
        /*003a*/ 	.short	(.L_17 - .L_16)
.L_16:
        /*003c*/ 	.word	0x00000000
        /*0040*/ 	.short	0x0005
        /*0042*/ 	.short	0x0020
        /*0044*/ 	.byte	0x00, 0xf5, 0x21, 0x00


	//----- nvinfo : EIATTR_KPARAM_INFO
	.align		4
.L_17:
        /*0048*/ 	.byte	0x04, 0x17
        /*004a*/ 	.short	(.L_19 - .L_18)
.L_18:
        /*004c*/ 	.word	0x00000000
        /*0050*/ 	.short	0x0004
        /*0052*/ 	.short	0x0018
        /*0054*/ 	.byte	0x00, 0xf5, 0x21, 0x00


	//----- nvinfo : EIATTR_KPARAM_INFO
	.align		4
.L_19:
        /*0058*/ 	.byte	0x04, 0x17
        /*005a*/ 	.short	(.L_21 - .L_20)
.L_20:
        /*005c*/ 	.word	0x00000000
        /*0060*/ 	.short	0x0003
        /*0062*/ 	.short	0x0010
        /*0064*/ 	.byte	0x00, 0xf5, 0x21, 0x00


	//----- nvinfo : EIATTR_KPARAM_INFO
	.align		4
.L_21:
        /*0068*/ 	.byte	0x04, 0x17
        /*006a*/ 	.short	(.L_23 - .L_22)
.L_22:
        /*006c*/ 	.word	0x00000000
        /*0070*/ 	.short	0x0002
        /*0072*/ 	.short	0x0008
        /*0074*/ 	.byte	0x00, 0xf0, 0x11, 0x00


	//----- nvinfo : EIATTR_KPARAM_INFO
	.align		4
.L_23:
        /*0078*/ 	.byte	0x04, 0x17
        /*007a*/ 	.short	(.L_25 - .L_24)
.L_24:
        /*007c*/ 	.word	0x00000000
        /*0080*/ 	.short	0x0001
        /*0082*/ 	.short	0x0004
        /*0084*/ 	.byte	0x00, 0xf0, 0x11, 0x00


	//----- nvinfo : EIATTR_KPARAM_INFO
	.align		4
.L_25:
        /*0088*/ 	.byte	0x04, 0x17
        /*008a*/ 	.short	(.L_27 - .L_26)
.L_26:
        /*008c*/ 	.word	0x00000000
        /*0090*/ 	.short	0x0000
        /*0092*/ 	.short	0x0000
        /*0094*/ 	.byte	0x00, 0xf0, 0x11, 0x00


	//----- nvinfo : EIATTR_SPARSE_MMA_MASK
	.align		4
.L_27:
        /*0098*/ 	.byte	0x03, 0x50
        /*009a*/ 	.short	0x0000


	//----- nvinfo : EIATTR_MAXREG_COUNT
	.align		4
        /*009c*/ 	.byte	0x03, 0x1b
        /*009e*/ 	.short	0x00ff


	//----- nvinfo : EIATTR_NUM_BARRIERS
	.align		4
        /*00a0*/ 	.byte	0x02, 0x4c
        /*00a2*/ 	.byte	0x01
	.zero		1


	//----- nvinfo : EIATTR_MERCURY_ISA_VERSION
	.align		4
        /*00a4*/ 	.byte	0x03, 0x5f
        /*00a6*/ 	.short	0x0101


	//----- nvinfo : EIATTR_VRC_CTA_INIT_COUNT
	.align		4
        /*00a8*/ 	.byte	0x02, 0x4a
	.zero		1
	.zero		1


	//----- nvinfo : EIATTR_EXIT_INSTR_OFFSETS
	.align		4
        /*00ac*/ 	.byte	0x04, 0x1c
        /*00ae*/ 	.short	(.L_29 - .L_28)


	//   ....[0]....
.L_28:
        /*00b0*/ 	.word	0x00003d70


	//   ....[1]....
        /*00b4*/ 	.word	0x000041e0


	//   ....[2]....
        /*00b8*/ 	.word	0x000046e0


	//----- nvinfo : EIATTR_CRS_STACK_SIZE
	.align		4
.L_29:
        /*00bc*/ 	.byte	0x04, 0x1e
        /*00be*/ 	.short	(.L_31 - .L_30)
.L_30:
        /*00c0*/ 	.word	0x00000000


	//----- nvinfo : EIATTR_CBANK_PARAM_SIZE
	.align		4
.L_31:
        /*00c4*/ 	.byte	0x03, 0x19
        /*00c6*/ 	.short	0x0040


	//----- nvinfo : EIATTR_PARAM_CBANK
	.align		4
        /*00c8*/ 	.byte	0x04, 0x0a
        /*00ca*/ 	.short	(.L_33 - .L_32)
	.align		4
.L_32:
        /*00cc*/ 	.word	index@(.nv.constant0._Z7alg1KeriiiPfS_S_S_S_S_)
        /*00d0*/ 	.short	0x0380
        /*00d2*/ 	.short	0x0040


	//----- nvinfo : EIATTR_SW_WAR
	.align		4
.L_33:
        /*00d4*/ 	.byte	0x04, 0x36
        /*00d6*/ 	.short	(.L_35 - .L_34)
.L_34:
        /*00d8*/ 	.word	0x00000008
.L_35:


//--------------------- .nv.callgraph             --------------------------
	.section	.nv.callgraph,"",@"SHT_CUDA_CALLGRAPH"
	.align	4
	.sectionentsize	8
	.align		4
        /*0000*/ 	.word	0x00000000
	.align		4
        /*0004*/ 	.word	0xffffffff
	.align		4
        /*0008*/ 	.word	0x00000000
	.align		4
        /*000c*/ 	.word	0xfffffffe
	.align		4
        /*0010*/ 	.word	0x00000000
	.align		4
        /*0014*/ 	.word	0xfffffffd
	.align		4
        /*0018*/ 	.word	0x00000000
	.align		4
        /*001c*/ 	.word	0xfffffffc


//--------------------- .text._Z7alg1KeriiiPfS_S_S_S_S_ --------------------------
	.section	.text._Z7alg1KeriiiPfS_S_S_S_S_,"ax",@progbits
	.align	128
        .global         _Z7alg1KeriiiPfS_S_S_S_S_
        .type           _Z7alg1KeriiiPfS_S_S_S_S_,@function
        .size           _Z7alg1KeriiiPfS_S_S_S_S_,(.L_x_72 - _Z7alg1KeriiiPfS_S_S_S_S_)
        .other          _Z7alg1KeriiiPfS_S_S_S_S_,@"STO_CUDA_ENTRY STV_DEFAULT"
_Z7alg1KeriiiPfS_S_S_S_S_:
.text._Z7alg1KeriiiPfS_S_S_S_S_:
[----:B------:R-:W-:Y:S08]  /*0000*/  LDC R1, c[0x0][0x37c] ;  /* 0x0000df00ff017b82 */ /* 0x000ff00000000800 */
[----:B------:R-:W0:Y:S01]  /*0010*/  S2UR UR5, SR_CgaCtaId ;  /* 0x00000000000579c3 */ /* 0x000e220000008800 */
[----:B------:R-:W1:Y:S01]  /*0020*/  LDCU UR18, c[0x0][0x364] ;  /* 0x00006c80ff1277ac */ /* 0x000e620008000800 */
[----:B------:R-:W2:Y:S01]  /*0030*/  S2R R0, SR_TID.Y ;  /* 0x0000000000007919 */ /* 0x000ea20000002200 */
[----:B------:R-:W-:Y:S01]  /*0040*/  BSSY.RECONVERGENT B0, `(.L_x_0) ;  /* 0x0000058000007945 */ /* 0x000fe20003800200 */
[----:B------:R-:W1:Y:S01]  /*0050*/  LDCU UR9, c[0x0][0x380] ;  /* 0x00007000ff0977ac */ /* 0x000e620008000800 */
[----:B------:R-:W3:Y:S03]  /*0060*/  S2R R2, SR_TID.X ;  /* 0x0000000000027919 */ /* 0x000ee60000002100 */
[----:B------:R-:W4:Y:S01]  /*0070*/  S2UR UR8, SR_CTAID.X ;  /* 0x00000000000879c3 */ /* 0x000f220000002500 */
[----:B------:R-:W5:Y:S01]  /*0080*/  LDCU UR7, c[0x0][0x360] ;  /* 0x00006c00ff0777ac */ /* 0x000f620008000800 */
[----:B------:R-:W-:Y:S01]  /*0090*/  UMOV UR4, 0x400 ;  /* 0x0000040000047882 */ /* 0x000fe20000000000 */
[----:B-1----:R-:W-:-:S02]  /*00a0*/  UIMAD UR6, UR18, UR9, URZ ;  /* 0x00000009120672a4 */ /* 0x002fc4000f8e02ff */
[----:B0-----:R-:W-:Y:S02]  /*00b0*/  ULEA UR4, UR5, UR4, 0x18 ;  /* 0x0000000405047291 */ /* 0x001fe4000f8ec0ff */
[----:B-----5:R-:W-:Y:S02]  /*00c0*/  UIMAD UR19, UR18, UR7, URZ ;  /* 0x00000007121372a4 */ /* 0x020fe4000f8e02ff */
[----:B------:R-:W-:Y:S02]  /*00d0*/  ULEA UR20, UR6, UR4, 0x2 ;  /* 0x0000000406147291 */ /* 0x000fe4000f8e10ff */
[----:B------:R-:W-:Y:S02]  /*00e0*/  UIMAD UR5, UR7, UR9, UR7 ;  /* 0x00000009070572a4 */ /* 0x000fe4000f8e0207 */
[----:B------:R-:W-:Y:S01]  /*00f0*/  ULEA UR21, UR6, UR20, 0x2 ;  /* 0x0000001406157291 */ /* 0x000fe2000f8e10ff */
[----:B--2---:R-:W-:Y:S01]  /*0100*/  IMAD R3, R0, UR7, RZ ;  /* 0x0000000700037c24 */ /* 0x004fe2000f8e02ff */
[----:B------:R-:W-:-:S02]  /*0110*/  USHF.L.U32 UR22, UR19, 0x2, URZ ;  /* 0x0000000213167899 */ /* 0x000fc400080006ff */
[----:B------:R-:W-:Y:S01]  /*0120*/  USHF.L.U32 UR5, UR5, 0x2, URZ ;  /* 0x0000000205057899 */ /* 0x000fe200080006ff */
[----:B---3--:R-:W-:Y:S01]  /*0130*/  IMAD.IADD R4, R3, 0x1, R2 ;  /* 0x0000000103047824 */ /* 0x008fe200078e0202 */
[----:B------:R-:W-:-:S04]  /*0140*/  UIADD3 UR23, UPT, UPT, UR21, UR22, URZ ;  /* 0x0000001615177290 */ /* 0x000fc8000fffe0ff */
[----:B------:R-:W-:Y:S01]  /*0150*/  UIADD3 UR5, UPT, UPT, UR23, UR5, URZ ;  /* 0x0000000517057290 */ /* 0x000fe2000fffe0ff */
[----:B------:R-:W-:-:S03]  /*0160*/  ISETP.GE.U32.AND P0, PT, R4, UR18, PT ;  /* 0x0000001204007c0c */ /* 0x000fc6000bf06070 */
[----:B------:R-:W-:-:S04]  /*0170*/  ULEA UR11, UR18, UR5, 0x2 ;  /* 0x00000005120b7291 */ /* 0x000fc8000f8e10ff */
[----:B------:R-:W-:-:S04]  /*0180*/  ULEA UR12, UR18, UR11, 0x2 ;  /* 0x0000000b120c7291 */ /* 0x000fc8000f8e10ff */
[----:B------:R-:W-:-:S04]  /*0190*/  ULEA UR13, UR18, UR12, 0x2 ;  /* 0x0000000c120d7291 */ /* 0x000fc8000f8e10ff */
[----:B------:R-:W-:-:S04]  /*01a0*/  ULEA UR16, UR18, UR13, 0x2 ;  /* 0x0000000d12107291 */ /* 0x000fc8000f8e10ff */
[----:B------:R-:W-:Y:S01]  /*01b0*/  ULEA UR17, UR18, UR16, 0x2 ;  /* 0x0000001012117291 */ /* 0x000fe2000f8e10ff */
[----:B----4-:R-:W-:Y:S11]  /*01c0*/  @P0 BRA `(.L_x_1) ;  /* 0x0000000000fc0947 */ /* 0x010ff60003800000 */
[----:B------:R-:W0:Y:S01]  /*01d0*/  I2F.U32.RP R10, UR19 ;  /* 0x00000013000a7d06 */ /* 0x000e220008209000 */
[----:B------:R-:W-:Y:S01]  /*01e0*/  IADD3 R5, PT, PT, R4, UR19, RZ ;  /* 0x0000001304057c10 */ /* 0x000fe2000fffe0ff */
[----:B------:R-:W-:Y:S01]  /*01f0*/  IMAD R11, RZ, RZ, -UR19 ;  /* 0x80000013ff0b7e24 */ /* 0x000fe2000f8e02ff */
[----:B------:R-:W-:Y:S01]  /*0200*/  ISETP.NE.U32.AND P2, PT, RZ, UR19, PT ;  /* 0x00000013ff007c0c */ /* 0x000fe2000bf45070 */
[----:B------:R-:W-:Y:S01]  /*0210*/  BSSY.RECONVERGENT B1, `(.L_x_2) ;  /* 0x0000027000017945 */ /* 0x000fe20003800200 */
[C---:B------:R-:W-:Y:S02]  /*0220*/  ISETP.GE.U32.AND P0, PT, R5.reuse, UR18, PT ;  /* 0x0000001205007c0c */ /* 0x040fe4000bf06070 */
[----:B------:R-:W-:Y:S02]  /*0230*/  VIMNMX.U32 R8, PT, PT, R5, UR18, !PT ;  /* 0x0000001205087c48 */ /* 0x000fe4000ffe0000 */
[----:B------:R-:W-:-:S04]  /*0240*/  SEL R9, RZ, 0x1, P0 ;  /* 0x00000001ff097807 */ /* 0x000fc80000000000 */
[----:B------:R-:W-:Y:S01]  /*0250*/  IADD3 R8, PT, PT, R8, -R5, -R9 ;  /* 0x8000000508087210 */ /* 0x000fe20007ffe809 */
[----:B0-----:R-:W0:Y:S02]  /*0260*/  MUFU.RCP R10, R10 ;  /* 0x0000000a000a7308 */ /* 0x001e240000001000 */
[----:B0-----:R-:W-:-:S06]  /*0270*/  VIADD R6, R10, 0xffffffe ;  /* 0x0ffffffe0a067836 */ /* 0x001fcc0000000000 */
[----:B------:R0:W1:Y:S02]  /*0280*/  F2I.FTZ.U32.TRUNC.NTZ R7, R6 ;  /* 0x0000000600077305 */ /* 0x000064000021f000 */
[----:B0-----:R-:W-:Y:S02]  /*0290*/  IMAD.MOV.U32 R6, RZ, RZ, RZ ;  /* 0x000000ffff067224 */ /* 0x001fe400078e00ff */
[----:B-1----:R-:W-:-:S04]  /*02a0*/  IMAD R11, R11, R7, RZ ;  /* 0x000000070b0b7224 */ /* 0x002fc800078e02ff */
[----:B------:R-:W-:-:S06]  /*02b0*/  IMAD.HI.U32 R7, R7, R11, R6 ;  /* 0x0000000b07077227 */ /* 0x000fcc00078e0006 */
[----:B------:R-:W-:-:S04]  /*02c0*/  IMAD.HI.U32 R6, R7, R8, RZ ;  /* 0x0000000807067227 */ /* 0x000fc800078e00ff */
[----:B------:R-:W-:-:S04]  /*02d0*/  IMAD.MOV R5, RZ, RZ, -R6 ;  /* 0x000000ffff057224 */ /* 0x000fc800078e0a06 */
[----:B------:R-:W-:-:S05]  /*02e0*/  IMAD R8, R5, UR19, R8 ;  /* 0x0000001305087c24 */ /* 0x000fca000f8e0208 */
[----:B------:R-:W-:-:S13]  /*02f0*/  ISETP.GE.U32.AND P0, PT, R8, UR19, PT ;  /* 0x0000001308007c0c */ /* 0x000fda000bf06070 */
[----:B------:R-:W-:Y:S01]  /*0300*/  @P0 VIADD R8, R8, -UR19 ;  /* 0x8000001308080c36 */ /* 0x000fe20008000000 */
[----:B------:R-:W-:-:S04]  /*0310*/  @P0 IADD3 R6, PT, PT, R6, 0x1, RZ ;  /* 0x0000000106060810 */ /* 0x000fc80007ffe0ff */
[----:B------:R-:W-:-:S13]  /*0320*/  ISETP.GE.U32.AND P1, PT, R8, UR19, PT ;  /* 0x0000001308007c0c */ /* 0x000fda000bf26070 */
[----:B------:R-:W-:Y:S01]  /*0330*/  @P1 VIADD R6, R6, 0x1 ;  /* 0x0000000106061836 */ /* 0x000fe20000000000 */
[----:B------:R-:W-:-:S05]  /*0340*/  @!P2 LOP3.LUT R6, RZ, UR19, RZ, 0x33, !PT ;  /* 0x00000013ff06ac12 */ /* 0x000fca000f8e33ff */
[----:B------:R-:W-:-:S05]  /*0350*/  IMAD.IADD R6, R9, 0x1, R6 ;  /* 0x0000000109067824 */ /* 0x000fca00078e0206 */
[C---:B------:R-:W-:Y:S02]  /*0360*/  LOP3.LUT R5, R6.reuse, 0x3, RZ, 0xc0, !PT ;  /* 0x0000000306057812 */ /* 0x040fe400078ec0ff */
[----:B------:R-:W-:Y:S02]  /*0370*/  ISETP.GE.U32.AND P1, PT, R6, 0x3, PT ;  /* 0x000000030600780c */ /* 0x000fe40003f26070 */
[----:B------:R-:W-:Y:S01]  /*0380*/  ISETP.NE.AND P0, PT, R5, 0x3, PT ;  /* 0x000000030500780c */ /* 0x000fe20003f05270 */
[----:B------:R-:W-:-:S12]  /*0390*/  IMAD.MOV.U32 R5, RZ, RZ, R4 ;  /* 0x000000ffff057224 */ /* 0x000fd800078e0004 */
[----:B------:R-:W-:Y:S05]  /*03a0*/  @!P0 BRA `(.L_x_3) ;  /* 0x0000000000348947 */ /* 0x000fea0003800000 */
[----:B------:R-:W-:Y:S01]  /*03b0*/  IADD3 R6, PT, PT, R6, 0x1, RZ ;  /* 0x0000000106067810 */ /* 0x000fe20007ffe0ff */
[----:B------:R-:W-:Y:S02]  /*03c0*/  IMAD.MOV.U32 R7, RZ, RZ, RZ ;  /* 0x000000ffff077224 */ /* 0x000fe400078e00ff */
[----:B------:R-:W-:Y:S01]  /*03d0*/  IMAD.MOV.U32 R5, RZ, RZ, R4 ;  /* 0x000000ffff057224 */ /* 0x000fe200078e0004 */
[----:B------:R-:W-:Y:S01]  /*03e0*/  LOP3.LUT R10, R6, 0x3, RZ, 0xc0, !PT ;  /* 0x00000003060a7812 */ /* 0x000fe200078ec0ff */
[----:B------:R-:W-:-:S07]  /*03f0*/  IMAD.MOV.U32 R9, RZ, RZ, -0x800000 ;  /* 0xff800000ff097424 */ /* 0x000fce00078e00ff */
.L_x_4:
[C---:B------:R-:W-:Y:S02]  /*0400*/  LEA R6, R5.reuse, UR17, 0x2 ;  /* 0x0000001105067c11 */ /* 0x040fe4000f8e10ff */
[C---:B------:R-:W-:Y:S01]  /*0410*/  LEA R8, R5.reuse, UR16, 0x2 ;  /* 0x0000001005087c11 */ /* 0x040fe2000f8e10ff */
[----:B------:R-:W-:Y:S01]  /*0420*/  VIADD R5, R5, UR19 ;  /* 0x0000001305057c36 */ /* 0x000fe20008000000 */
[----:B------:R-:W-:Y:S01]  /*0430*/  IADD3 R7, PT, PT, R7, 0x1, RZ ;  /* 0x0000000107077810 */ /* 0x000fe20007ffe0ff */
[----:B------:R0:W-:Y:S03]  /*0440*/  STS [R6], R9 ;  /* 0x0000000906007388 */ /* 0x0001e60000000800 */
[----:B------:R-:W-:Y:S01]  /*0450*/  ISETP.NE.AND P0, PT, R7, R10, PT ;  /* 0x0000000a0700720c */ /* 0x000fe20003f05270 */
[----:B------:R0:W-:-:S12]  /*0460*/  STS [R8], RZ ;  /* 0x000000ff08007388 */ /* 0x0001d80000000800 */
[----:B0-----:R-:W-:Y:S05]  /*0470*/  @P0 BRA `(.L_x_4) ;  /* 0xfffffffc00e00947 */ /* 0x001fea000383ffff */
.L_x_3:
[----:B------:R-:W-:Y:S05]  /*0480*/  BSYNC.RECONVERGENT B1 ;  /* 0x0000000000017941 */ /* 0x000fea0003800200 */
.L_x_2:
[----:B------:R-:W-:Y:S05]  /*0490*/  @!P1 BRA `(.L_x_1) ;  /* 0x0000000000489947 */ /* 0x000fea0003800000 */
[----:B------:R-:W-:-:S07]  /*04a0*/  IMAD.MOV.U32 R11, RZ, RZ, -0x800000 ;  /* 0xff800000ff0b7424 */ /* 0x000fce00078e00ff */
.L_x_5:
[C---:B0-----:R-:W-:Y:S02]  /*04b0*/  LEA R10, R5.reuse, UR17, 0x2 ;  /* 0x00000011050a7c11 */ /* 0x041fe4000f8e10ff */
[C---:B------:R-:W-:Y:S01]  /*04c0*/  LEA R12, R5.reuse, UR16, 0x2 ;  /* 0x00000010050c7c11 */ /* 0x040fe2000f8e10ff */
[----:B------:R-:W-:Y:S02]  /*04d0*/  VIADD R5, R5, UR22 ;  /* 0x0000001605057c36 */ /* 0x000fe40008000000 */
[----:B------:R-:W-:Y:S01]  /*04e0*/  VIADD R6, R10, UR22 ;  /* 0x000000160a067c36 */ /* 0x000fe20008000000 */
[----:B------:R-:W-:Y:S01]  /*04f0*/  IADD3 R7, PT, PT, R12, UR22, RZ ;  /* 0x000000160c077c10 */ /* 0x000fe2000fffe0ff */
[----:B------:R0:W-:Y:S01]  /*0500*/  STS [R10], R11 ;  /* 0x0000000b0a007388 */ /* 0x0001e20000000800 */
[----:B------:R-:W-:Y:S01]  /*0510*/  ISETP.GE.U32.AND P0, PT, R5, UR18, PT ;  /* 0x0000001205007c0c */ /* 0x000fe2000bf06070 */
[----:B------:R-:W-:Y:S02]  /*0520*/  VIADD R8, R6, UR22 ;  /* 0x0000001606087c36 */ /* 0x000fe40008000000 */
[----:B------:R0:W-:Y:S01]  /*0530*/  STS [R12], RZ ;  /* 0x000000ff0c007388 */ /* 0x0001e20000000800 */
[----:B------:R-:W-:-:S03]  /*0540*/  VIADD R9, R7, UR22 ;  /* 0x0000001607097c36 */ /* 0x000fc60008000000 */
[----:B------:R0:W-:Y:S04]  /*0550*/  STS [R10+UR22], R11 ;  /* 0x0000000b0a007988 */ /* 0x0001e80008000816 */
[----:B------:R0:W-:Y:S04]  /*0560*/  STS [R12+UR22], RZ ;  /* 0x000000ff0c007988 */ /* 0x0001e80008000816 */
[----:B------:R0:W-:Y:S04]  /*0570*/  STS [R6+UR22], R11 ;  /* 0x0000000b06007988 */ /* 0x0001e80008000816 */
[----:B------:R0:W-:Y:S04]  /*0580*/  STS [R7+UR22], RZ ;  /* 0x000000ff07007988 */ /* 0x0001e80008000816 */
[----:B------:R0:W-:Y:S04]  /*0590*/  STS [R8+UR22], R11 ;  /* 0x0000000b08007988 */ /* 0x0001e80008000816 */
[----:B------:R0:W-:Y:S01]  /*05a0*/  STS [R9+UR22], RZ ;  /* 0x000000ff09007988 */ /* 0x0001e20008000816 */
[----:B------:R-:W-:Y:S05]  /*05b0*/  @!P0 BRA `(.L_x_5) ;  /* 0xfffffffc00bc8947 */ /* 0x000fea000383ffff */
.L_x_1:
[----:B------:R-:W-:Y:S05]  /*05c0*/  BSYNC.RECONVERGENT B0 ;  /* 0x0000000000007941 */ /* 0x000fea0003800200 */
.L_x_0:
[----:B------:R-:W-:Y:S01]  /*05d0*/  ISETP.GE.AND P0, PT, R4, UR6, PT ;  /* 0x0000000604007c0c */ /* 0x000fe2000bf06270 */
[----:B------:R-:W1:Y:S01]  /*05e0*/  LDCU.64 UR14, c[0x0][0x358] ;  /* 0x00006b00ff0e77ac */ /* 0x000e620008000a00 */
[----:B------:R-:W-:Y:S11]  /*05f0*/  BSSY.RECONVERGENT B0, `(.L_x_6) ;  /* 0x0000052000007945 */ /* 0x000ff60003800200 */
[----:B------:R-:W-:Y:S05]  /*0600*/  @P0 BRA `(.L_x_7) ;  /* 0x0000000400400947 */ /* 0x000fea0003800000 */
[----:B0-----:R-:W0:Y:S01]  /*0610*/  I2F.U32.RP R10, UR19 ;  /* 0x00000013000a7d06 */ /* 0x001e220008209000 */
[----:B------:R-:W-:Y:S01]  /*0620*/  VIADD R9, R4, UR19 ;  /* 0x0000001304097c36 */ /* 0x000fe20008000000 */
[----:B------:R-:W-:Y:S01]  /*0630*/  ISETP.NE.U32.AND P2, PT, RZ, UR19, PT ;  /* 0x00000013ff007c0c */ /* 0x000fe2000bf45070 */
[----:B------:R-:W-:Y:S01]  /*0640*/  IMAD R11, RZ, RZ, -UR19 ;  /* 0x80000013ff0b7e24 */ /* 0x000fe2000f8e02ff */
[----:B------:R-:W-:Y:S02]  /*0650*/  BSSY.RECONVERGENT B1, `(.L_x_8) ;  /* 0x000002d000017945 */ /* 0x000fe40003800200 */
[C---:B------:R-:W-:Y:S02]  /*0660*/  ISETP.GE.U32.AND P0, PT, R9.reuse, UR6, PT ;  /* 0x0000000609007c0c */ /* 0x040fe4000bf06070 */
[----:B------:R-:W-:Y:S02]  /*0670*/  VIMNMX.U32 R5, PT, PT, R9, UR6, !PT ;  /* 0x0000000609057c48 */ /* 0x000fe4000ffe0000 */
[----:B------:R-:W-:-:S04]  /*0680*/  SEL R8, RZ, 0x1, P0 ;  /* 0x00000001ff087807 */ /* 0x000fc80000000000 */
[----:B------:R-:W-:Y:S01]  /*0690*/  IADD3 R5, PT, PT, R5, -R9, -R8 ;  /* 0x8000000905057210 */ /* 0x000fe20007ffe808 */
[----:B0-----:R-:W0:Y:S02]  /*06a0*/  MUFU.RCP R10, R10 ;  /* 0x0000000a000a7308 */ /* 0x001e240000001000 */
[----:B0-----:R-:W-:-:S06]  /*06b0*/  IADD3 R6, PT, PT, R10, 0xffffffe, RZ ;  /* 0x0ffffffe0a067810 */ /* 0x001fcc0007ffe0ff */
[----:B------:R0:W2:Y:S02]  /*06c0*/  F2I.FTZ.U32.TRUNC.NTZ R7, R6 ;  /* 0x0000000600077305 */ /* 0x0000a4000021f000 */
[----:B0-----:R-:W-:Y:S02]  /*06d0*/  IMAD.MOV.U32 R6, RZ, RZ, RZ ;  /* 0x000000ffff067224 */ /* 0x001fe400078e00ff */
[----:B--2---:R-:W-:-:S04]  /*06e0*/  IMAD R11, R11, R7, RZ ;  /* 0x000000070b0b7224 */ /* 0x004fc800078e02ff */
[----:B------:R-:W-:-:S06]  /*06f0*/  IMAD.HI.U32 R10, R7, R11, R6 ;  /* 0x0000000b070a7227 */ /* 0x000fcc00078e0006 */
[----:B------:R-:W-:-:S05]  /*0700*/  IMAD.HI.U32 R9, R10, R5, RZ ;  /* 0x000000050a097227 */ /* 0x000fca00078e00ff */
[----:B------:R-:W-:-:S05]  /*0710*/  IADD3 R6, PT, PT, -R9, RZ, RZ ;  /* 0x000000ff09067210 */ /* 0x000fca0007ffe1ff */
[----:B------:R-:W-:Y:S02]  /*0720*/  IMAD R5, R6, UR19, R5 ;  /* 0x0000001306057c24 */ /* 0x000fe4000f8e0205 */
[----:B------:R-:W0:Y:S03]  /*0730*/  LDC.64 R6, c[0x0][0x390] ;  /* 0x0000e400ff067b82 */ /* 0x000e260000000a00 */
[----:B------:R-:W-:-:S13]  /*0740*/  ISETP.GE.U32.AND P0, PT, R5, UR19, PT ;  /* 0x0000001305007c0c */ /* 0x000fda000bf06070 */
[----:B------:R-:W-:Y:S02]  /*0750*/  @P0 VIADD R5, R5, -UR19 ;  /* 0x8000001305050c36 */ /* 0x000fe40008000000 */
[----:B------:R-:W-:-:S03]  /*0760*/  @P0 VIADD R9, R9, 0x1 ;  /* 0x0000000109090836 */ /* 0x000fc60000000000 */
[----:B------:R-:W-:Y:S02]  /*0770*/  ISETP.GE.U32.AND P1, PT, R5, UR19, PT ;  /* 0x0000001305007c0c */ /* 0x000fe4000bf26070 */
[----:B------:R-:W2:Y:S11]  /*0780*/  S2R R5, SR_CTAID.X ;  /* 0x0000000000057919 */ /* 0x000eb60000002500 */
[----:B------:R-:W-:Y:S01]  /*0790*/  @P1 VIADD R9, R9, 0x1 ;  /* 0x0000000109091836 */ /* 0x000fe20000000000 */
[----:B------:R-:W-:-:S04]  /*07a0*/  @!P2 LOP3.LUT R9, RZ, UR19, RZ, 0x33, !PT ;  /* 0x00000013ff09ac12 */ /* 0x000fc8000f8e33ff */
[----:B------:R-:W-:-:S04]  /*07b0*/  IADD3 R9, PT, PT, R8, R9, RZ ;  /* 0x0000000908097210 */ /* 0x000fc80007ffe0ff */
[C---:B------:R-:W-:Y:S02]  /*07c0*/  LOP3.LUT R8, R9.reuse, 0x3, RZ, 0xc0, !PT ;  /* 0x0000000309087812 */ /* 0x040fe400078ec0ff */
[----:B------:R-:W-:Y:S02]  /*07d0*/  ISETP.GE.U32.AND P1, PT, R9, 0x3, PT ;  /* 0x000000030900780c */ /* 0x000fe40003f26070 */
[----:B------:R-:W-:Y:S01]  /*07e0*/  ISETP.NE.AND P0, PT, R8, 0x3, PT ;  /* 0x000000030800780c */ /* 0x000fe20003f05270 */
[----:B------:R-:W-:Y:S02]  /*07f0*/  IMAD.MOV.U32 R8, RZ, RZ, R4 ;  /* 0x000000ffff087224 */ /* 0x000fe400078e0004 */
[----:B--2---:R-:W-:-:S10]  /*0800*/  IMAD R5, R5, UR6, RZ ;  /* 0x0000000605057c24 */ /* 0x004fd4000f8e02ff */
[----:B0-----:R-:W-:Y:S05]  /*0810*/  @!P0 BRA `(.L_x_9) ;  /* 0x0000000000408947 */ /* 0x001fea0003800000 */
[----:B------:R-:W0:Y:S01]  /*0820*/  LDC.64 R12, c[0x0][0x390] ;  /* 0x0000e400ff0c7b82 */ /* 0x000e220000000a00 */
[----:B------:R-:W-:Y:S01]  /*0830*/  VIADD R9, R9, 0x1 ;  /* 0x0000000109097836 */ /* 0x000fe20000000000 */
[----:B------:R-:W-:Y:S01]  /*0840*/  MOV R8, R4 ;  /* 0x0000000400087202 */ /* 0x000fe20000000f00 */
[----:B------:R-:W-:-:S03]  /*0850*/  IMAD.MOV.U32 R14, RZ, RZ, RZ ;  /* 0x000000ffff0e7224 */ /* 0x000fc600078e00ff */
[----:B------:R-:W-:-:S07]  /*0860*/  LOP3.LUT R17, R9, 0x3, RZ, 0xc0, !PT ;  /* 0x0000000309117812 */ /* 0x000fce00078ec0ff */
.L_x_10:
[----:B------:R-:W-:-:S04]  /*0870*/  IMAD.IADD R11, R5, 0x1, R8 ;  /* 0x00000001050b7824 */ /* 0x000fc800078e0208 */
[----:B0-2---:R-:W-:-:S06]  /*0880*/  IMAD.WIDE R10, R11, 0x4, R12 ;  /* 0x000000040b0a7825 */ /* 0x005fcc00078e020c */
[----:B-1----:R-:W2:Y:S01]  /*0890*/  LDG.E R10, desc[UR14][R10.64] ;  /* 0x0000000e0a0a7981 */ /* 0x002ea2000c1e1900 */
[----:B------:R-:W-:Y:S01]  /*08a0*/  LEA R9, R8, UR20, 0x2 ;  /* 0x0000001408097c11 */ /* 0x000fe2000f8e10ff */
[----:B------:R-:W-:Y:S01]  /*08b0*/  VIADD R14, R14, 0x1 ;  /* 0x000000010e0e7836 */ /* 0x000fe20000000000 */
[C---:B------:R-:W-:Y:S01]  /*08c0*/  LEA R15, R8.reuse, UR4, 0x2 ;  /* 0x00000004080f7c11 */ /* 0x040fe2000f8e10ff */
[----:B------:R-:W-:-:S03]  /*08d0*/  VIADD R8, R8, UR19 ;  /* 0x0000001308087c36 */ /* 0x000fc60008000000 */
[----:B------:R-:W-:Y:S01]  /*08e0*/  ISETP.NE.AND P0, PT, R14, R17, PT ;  /* 0x000000110e00720c */ /* 0x000fe20003f05270 */
[----:B--2---:R2:W-:Y:S04]  /*08f0*/  STS [R9], R10 ;  /* 0x0000000a09007388 */ /* 0x0045e80000000800 */
[----:B------:R2:W-:Y:S08]  /*0900*/  STS [R15], RZ ;  /* 0x000000ff0f007388 */ /* 0x0005f00000000800 */
[----:B------:R-:W-:Y:S05]  /*0910*/  @P0 BRA `(.L_x_10) ;  /* 0xfffffffc00d40947 */ /* 0x000fea000383ffff */
.L_x_9:
[----:B-1----:R-:W-:Y:S05]  /*0920*/  BSYNC.RECONVERGENT B1 ;  /* 0x0000000000017941 */ /* 0x002fea0003800200 */
.L_x_8:
[----:B------:R-:W-:Y:S05]  /*0930*/  @!P1 BRA `(.L_x_7) ;  /* 0x0000000000749947 */ /* 0x000fea0003800000 */
.L_x_11:
[----:B0-----:R-:W-:-:S05]  /*0940*/  IADD3 R17, PT, PT, R5, R8, RZ ;  /* 0x0000000805117210 */ /* 0x001fca0007ffe0ff */
[----:B------:R-:W-:-:S03]  /*0950*/  IMAD.WIDE R16, R17, 0x4, R6 ;  /* 0x0000000411107825 */ /* 0x000fc600078e0206 */
[----:B--2---:R-:W-:-:S03]  /*0960*/  IADD3 R10, P0, PT, R16, UR22, RZ ;  /* 0x00000016100a7c10 */ /* 0x004fc6000ff1e0ff */
[----:B------:R0:W2:Y:S02]  /*0970*/  LDG.E R16, desc[UR14][R16.64] ;  /* 0x0000000e10107981 */ /* 0x0000a4000c1e1900 */
[----:B------:R-:W-:Y:S01]  /*0980*/  IMAD.X R11, RZ, RZ, R17, P0 ;  /* 0x000000ffff0b7224 */ /* 0x000fe200000e0611 */
[----:B------:R-:W-:-:S04]  /*0990*/  IADD3 R12, P0, PT, R10, UR22, RZ ;  /* 0x000000160a0c7c10 */ /* 0x000fc8000ff1e0ff */
[----:B------:R1:W3:Y:S01]  /*09a0*/  LDG.E R10, desc[UR14][R10.64] ;  /* 0x0000000e0a0a7981 */ /* 0x0002e2000c1e1900 */
[----:B------:R-:W-:Y:S01]  /*09b0*/  IMAD.X R13, RZ, RZ, R11, P0 ;  /* 0x000000ffff0d7224 */ /* 0x000fe200000e060b */
[----:B------:R-:W-:-:S04]  /*09c0*/  IADD3 R14, P0, PT, R12, UR22, RZ ;  /* 0x000000160c0e7c10 */ /* 0x000fc8000ff1e0ff */
[----:B------:R-:W4:Y:S01]  /*09d0*/  LDG.E R12, desc[UR14][R12.64] ;  /* 0x0000000e0c0c7981 */ /* 0x000f22000c1e1900 */
[----:B------:R-:W-:-:S05]  /*09e0*/  IMAD.X R15, RZ, RZ, R13, P0 ;  /* 0x000000ffff0f7224 */ /* 0x000fca00000e060d */
[----:B------:R-:W5:Y:S01]  /*09f0*/  LDG.E R14, desc[UR14][R14.64] ;  /* 0x0000000e0e0e7981 */ /* 0x000f62000c1e1900 */
[C---:B------:R-:W-:Y:S02]  /*0a00*/  LEA R19, R8.reuse, UR20, 0x2 ;  /* 0x0000001408137c11 */ /* 0x040fe4000f8e10ff */
[----:B------:R-:W-:Y:S02]  /*0a10*/  LEA R20, R8, UR4, 0x2 ;  /* 0x0000000408147c11 */ /* 0x000fe4000f8e10ff */
[----:B------:R-:W-:-:S03]  /*0a20*/  IADD3 R9, PT, PT, R19, UR22, RZ ;  /* 0x0000001613097c10 */ /* 0x000fc6000fffe0ff */
[----:B0-----:R-:W-:Y:S02]  /*0a30*/  VIADD R17, R20, UR22 ;  /* 0x0000001614117c36 */ /* 0x001fe40008000000 */
[----:B-1----:R-:W-:Y:S02]  /*0a40*/  VIADD R11, R9, UR22 ;  /* 0x00000016090b7c36 */ /* 0x002fe40008000000 */
[----:B------:R-:W-:Y:S01]  /*0a50*/  VIADD R18, R17, UR22 ;  /* 0x0000001611127c36 */ /* 0x000fe20008000000 */
[----:B------:R-:W-:-:S04]  /*0a60*/  IADD3 R8, PT, PT, R8, UR22, RZ ;  /* 0x0000001608087c10 */ /* 0x000fc8000fffe0ff */
[----:B------:R-:W-:Y:S01]  /*0a70*/  ISETP.GE.AND P0, PT, R8, UR6, PT ;  /* 0x0000000608007c0c */ /* 0x000fe2000bf06270 */
[----:B--2---:R0:W-:Y:S04]  /*0a80*/  STS [R19], R16 ;  /* 0x0000001013007388 */ /* 0x0041e80000000800 */
[----:B------:R0:W-:Y:S04]  /*0a90*/  STS [R20], RZ ;  /* 0x000000ff14007388 */ /* 0x0001e80000000800 */
[----:B---3--:R0:W-:Y:S04]  /*0aa0*/  STS [R19+UR22], R10 ;  /* 0x0000000a13007988 */ /* 0x0081e80008000816 */
[----:B------:R0:W-:Y:S04]  /*0ab0*/  STS [R20+UR22], RZ ;  /* 0x000000ff14007988 */ /* 0x0001e80008000816 */
[----:B----4-:R0:W-:Y:S04]  /*0ac0*/  STS [R9+UR22], R12 ;  /* 0x0000000c09007988 */ /* 0x0101e80008000816 */
[----:B------:R0:W-:Y:S04]  /*0ad0*/  STS [R17+UR22], RZ ;  /* 0x000000ff11007988 */ /* 0x0001e80008000816 */
[----:B-----5:R0:W-:Y:S04]  /*0ae0*/  STS [R11+UR22], R14 ;  /* 0x0000000e0b007988 */ /* 0x0201e80008000816 */
[----:B------:R0:W-:Y:S01]  /*0af0*/  STS [R18+UR22], RZ ;  /* 0x000000ff12007988 */ /* 0x0001e20008000816 */
[----:B------:R-:W-:Y:S05]  /*0b00*/  @!P0 BRA `(.L_x_11) ;  /* 0xfffffffc008c8947 */ /* 0x000fea000383ffff */
.L_x_7:
[----:B-1----:R-:W-:Y:S05]  /*0b10*/  BSYNC.RECONVERGENT B0 ;  /* 0x0000000000007941 */ /* 0x002fea0003800200 */
.L_x_6:
[----:B------:R-:W1:Y:S02]  /*0b20*/  LDCU UR4, c[0x0][0x388] ;  /* 0x00007100ff0477ac */ /* 0x000e640008000800 */
[----:B-1----:R-:W-:Y:S01]  /*0b30*/  UISETP.GE.AND UP0, UPT, UR4, 0x1, UPT ;  /* 0x000000010400788c */ /* 0x002fe2000bf06270 */
[----:B------:R-:W-:Y:S08]  /*0b40*/  BAR.SYNC.DEFER_BLOCKING 0x0 ;  /* 0x0000000000007b1d */ /* 0x000ff00000010000 */
[----:B------:R-:W-:Y:S05]  /*0b50*/  BRA.U !UP0, `(.L_x_12) ;  /* 0x0000002d081c7547 */ /* 0x000fea000b800000 */
[----:B0-2---:R-:W0:Y:S01]  /*0b60*/  I2F.U32.RP R9, UR19 ;  /* 0x0000001300097d06 */ /* 0x005e220008209000 */
[C---:B------:R-:W-:Y:S01]  /*0b70*/  VIADD R5, R4.reuse, UR19 ;  /* 0x0000001304057c36 */ /* 0x040fe20008000000 */
[----:B------:R-:W-:Y:S01]  /*0b80*/  UIMAD UR24, UR7, UR9, URZ ;  /* 0x00000009071872a4 */ /* 0x000fe2000f8e02ff */
[----:B------:R-:W-:Y:S01]  /*0b90*/  IMAD R13, RZ, RZ, -UR19 ;  /* 0x80000013ff0d7e24 */ /* 0x000fe2000f8e02ff */
[----:B------:R-:W-:Y:S01]  /*0ba0*/  ISETP.NE.U32.AND P4, PT, RZ, UR19, PT ;  /* 0x00000013ff007c0c */ /* 0x000fe2000bf85070 */
[----:B------:R-:W-:Y:S01]  /*0bb0*/  USHF.L.U32 UR4, UR9, 0x3, URZ ;  /* 0x0000000309047899 */ /* 0x000fe200080006ff */
[C---:B------:R-:W-:Y:S01]  /*0bc0*/  ISETP.GE.U32.AND P0, PT, R5.reuse, UR18, PT ;  /* 0x0000001205007c0c */ /* 0x040fe2000bf06070 */
[----:B------:R-:W-:Y:S01]  /*0bd0*/  UIADD3 UR6, UPT, UPT, UR9, 0x1, URZ ;  /* 0x0000000109067890 */ /* 0x000fe2000fffe0ff */
[C---:B------:R-:W-:Y:S01]  /*0be0*/  ISETP.GE.AND P1, PT, R5.reuse, UR24, PT ;  /* 0x0000001805007c0c */ /* 0x040fe2000bf26270 */
[----:B------:R-:W-:Y:S01]  /*0bf0*/  ULEA UR4, UR7, UR4, 0x2 ;  /* 0x0000000407047291 */ /* 0x000fe2000f8e10ff */
[C---:B------:R-:W-:Y:S01]  /*0c00*/  VIMNMX.U32 R8, PT, PT, R5.reuse, UR18, !PT ;  /* 0x0000001205087c48 */ /* 0x040fe2000ffe0000 */
[C---:B------:R-:W-:Y:S01]  /*0c10*/  VIADD R23, R5.reuse, UR19 ;  /* 0x0000001305177c36 */ /* 0x040fe20008000000 */
[----:B------:R-:W-:Y:S01]  /*0c20*/  VIMNMX R10, PT, PT, R5, UR24, !PT ;  /* 0x00000018050a7c48 */ /* 0x000fe2000ffe0100 */
[----:B------:R-:W-:Y:S01]  /*0c30*/  UIADD3 UR4, UPT, UPT, UR4, 0x4, URZ ;  /* 0x0000000404047890 */ /* 0x000fe2000fffe0ff */
[----:B------:R-:W-:Y:S01]  /*0c40*/  SEL R11, RZ, 0x1, P1 ;  /* 0x00000001ff0b7807 */ /* 0x000fe20000800000 */
[----:B0-----:R-:W0:Y:S01]  /*0c50*/  MUFU.RCP R9, R9 ;  /* 0x0000000900097308 */ /* 0x001e220000001000 */
[----:B------:R-:W-:Y:S01]  /*0c60*/  LEA R17, R4, UR23, 0x2 ;  /* 0x0000001704117c11 */ /* 0x000fe2000f8e10ff */
[----:B------:R-:W-:Y:S01]  /*0c70*/  IMAD R25, R2, UR6, RZ ;  /* 0x0000000602197c24 */ /* 0x000fe2000f8e02ff */
[----:B------:R-:W-:Y:S01]  /*0c80*/  IADD3 R10, PT, PT, R10, -R5, -R11 ;  /* 0x800000050a0a7210 */ /* 0x000fe20007ffe80b */
[----:B------:R-:W-:Y:S01]  /*0c90*/  VIADD R26, R23, UR19 ;  /* 0x00000013171a7c36 */ /* 0x000fe20008000000 */
[----:B------:R-:W-:Y:S01]  /*0ca0*/  IADD3 R24, PT, PT, R17, UR22, RZ ;  /* 0x0000001611187c10 */ /* 0x000fe2000fffe0ff */
[----:B------:R-:W-:Y:S01]  /*0cb0*/  UIADD3 UR25, UPT, UPT, UR9, -0x1, URZ ;  /* 0xffffffff09197890 */ /* 0x000fe2000fffe0ff */
[----:B------:R-:W-:Y:S01]  /*0cc0*/  LEA R14, R4, UR13, 0x2 ;  /* 0x0000000d040e7c11 */ /* 0x000fe2000f8e10ff */
[----:B------:R-:W-:Y:S01]  /*0cd0*/  ULOP3.LUT UR26, UR9, 0x7, URZ, 0xc0, !UPT ;  /* 0x00000007091a7892 */ /* 0x000fe2000f8ec0ff */
[----:B------:R-:W-:Y:S01]  /*0ce0*/  LEA R16, R0, UR16, 0x2 ;  /* 0x0000001000107c11 */ /* 0x000fe2000f8e10ff */
[----:B------:R-:W-:Y:S01]  /*0cf0*/  VIADD R27, R24, UR22 ;  /* 0x00000016181b7c36 */ /* 0x000fe20008000000 */
[----:B------:R-:W-:Y:S01]  /*0d00*/  LEA R22, R0, UR13, 0x2 ;  /* 0x0000000d00167c11 */ /* 0x000fe2000f8e10ff */
[----:B------:R-:W-:Y:S01]  /*0d10*/  ULOP3.LUT UR27, UR9, 0x3, URZ, 0xc0, !UPT ;  /* 0x00000003091b7892 */ /* 0x000fe2000f8ec0ff */
[----:B------:R-:W-:Y:S01]  /*0d20*/  LEA R12, R4, UR11, 0x2 ;  /* 0x0000000b040c7c11 */ /* 0x000fe2000f8e10ff */
[----:B------:R-:W-:-:S02]  /*0d30*/  UIMAD UR11, UR4, UR18, URZ ;  /* 0x00000012040b72a4 */ /* 0x000fc4000f8e02ff */
[----:B------:R-:W-:Y:S01]  /*0d40*/  ULOP3.LUT UR28, UR7, 0x7, URZ, 0xc0, !UPT ;  /* 0x00000007071c7892 */ /* 0x000fe2000f8ec0ff */
[----:B0-----:R-:W-:Y:S01]  /*0d50*/  VIADD R6, R9, 0xffffffe ;  /* 0x0ffffffe09067836 */ /* 0x001fe20000000000 */
[----:B------:R-:W-:Y:S01]  /*0d60*/  SEL R9, RZ, 0x1, P0 ;  /* 0x00000001ff097807 */ /* 0x000fe20000000000 */
[----:B------:R-:W-:Y:S02]  /*0d70*/  ULOP3.LUT UR29, UR7, 0x3, URZ, 0xc0, !UPT ;  /* 0x00000003071d7892 */ /* 0x000fe4000f8ec0ff */
[----:B------:R0:W1:Y:S01]  /*0d80*/  F2I.FTZ.U32.TRUNC.NTZ R7, R6 ;  /* 0x0000000600077305 */ /* 0x000062000021f000 */
[----:B------:R-:W-:Y:S01]  /*0d90*/  IADD3 R8, PT, PT, R8, -R5, -R9 ;  /* 0x8000000508087210 */ /* 0x000fe20007ffe809 */
[----:B------:R-:W-:Y:S02]  /*0da0*/  ULOP3.LUT UR9, UR9, 0x7ffffff8, URZ, 0xc0, !UPT ;  /* 0x7ffffff809097892 */ /* 0x000fe4000f8ec0ff */
[----:B------:R-:W-:Y:S01]  /*0db0*/  ULOP3.LUT UR10, UR7, 0x7f8, URZ, 0xc0, !UPT ;  /* 0x000007f8070a7892 */ /* 0x000fe2000f8ec0ff */
[----:B------:R-:W-:Y:S01]  /*0dc0*/  UMOV UR4, URZ ;  /* 0x000000ff00047c82 */ /* 0x000fe20008000000 */
[----:B0-----:R-:W-:-:S02]  /*0dd0*/  HFMA2 R6, -RZ, RZ, 0, 0 ;  /* 0x00000000ff067431 */ /* 0x001fc400000001ff */
[----:B-1----:R-:W-:-:S04]  /*0de0*/  IMAD R13, R13, R7, RZ ;  /* 0x000000070d0d7224 */ /* 0x002fc800078e02ff */
[----:B------:R-:W-:-:S06]  /*0df0*/  IMAD.HI.U32 R7, R7, R13, R6 ;  /* 0x0000000d07077227 */ /* 0x000fcc00078e0006 */
[----:B------:R-:W-:-:S04]  /*0e00*/  IMAD.HI.U32 R6, R7, R8, RZ ;  /* 0x0000000807067227 */ /* 0x000fc800078e00ff */
[----:B------:R-:W-:-:S04]  /*0e10*/  IMAD.HI.U32 R7, R7, R10, RZ ;  /* 0x0000000a07077227 */ /* 0x000fc800078e00ff */
[----:B------:R-:W-:Y:S02]  /*0e20*/  IMAD.MOV R13, RZ, RZ, -R6 ;  /* 0x000000ffff0d7224 */ /* 0x000fe400078e0a06 */
[----:B------:R-:W-:Y:S02]  /*0e30*/  IMAD.MOV R15, RZ, RZ, -R7 ;  /* 0x000000ffff0f7224 */ /* 0x000fe400078e0a07 */
[----:B------:R-:W-:Y:S01]  /*0e40*/  IMAD R8, R13, UR19, R8 ;  /* 0x000000130d087c24 */ /* 0x000fe2000f8e0208 */
[----:B------:R-:W-:Y:S01]  /*0e50*/  LEA R13, R4, UR12, 0x2 ;  /* 0x0000000c040d7c11 */ /* 0x000fe2000f8e10ff */
[----:B------:R-:W-:Y:S01]  /*0e60*/  IMAD R10, R15, UR19, R10 ;  /* 0x000000130f0a7c24 */ /* 0x000fe2000f8e020a */
[----:B------:R-:W-:Y:S02]  /*0e70*/  LEA R15, R0, UR12, 0x2 ;  /* 0x0000000c000f7c11 */ /* 0x000fe4000f8e10ff */
[----:B------:R-:W-:Y:S02]  /*0e80*/  ISETP.GE.U32.AND P0, PT, R8, UR19, PT ;  /* 0x0000001308007c0c */ /* 0x000fe4000bf06070 */
[----:B------:R-:W-:-:S11]  /*0e90*/  ISETP.GE.U32.AND P2, PT, R10, UR19, PT ;  /* 0x000000130a007c0c */ /* 0x000fd6000bf46070 */
[----:B------:R-:W-:Y:S02]  /*0ea0*/  @P0 VIADD R8, R8, -UR19 ;  /* 0x8000001308080c36 */ /* 0x000fe40008000000 */
[----:B------:R-:W-:Y:S01]  /*0eb0*/  @P2 IADD3 R10, PT, PT, R10, -UR19, RZ ;  /* 0x800000130a0a2c10 */ /* 0x000fe2000fffe0ff */
[----:B------:R-:W-:Y:S02]  /*0ec0*/  @P0 VIADD R6, R6, 0x1 ;  /* 0x0000000106060836 */ /* 0x000fe40000000000 */
[----:B------:R-:W-:Y:S01]  /*0ed0*/  ISETP.GE.U32.AND P1, PT, R8, UR19, PT ;  /* 0x0000001308007c0c */ /* 0x000fe2000bf26070 */
[----:B------:R-:W-:Y:S01]  /*0ee0*/  @P2 VIADD R7, R7, 0x1 ;  /* 0x0000000107072836 */ /* 0x000fe20000000000 */
[----:B------:R-:W-:Y:S02]  /*0ef0*/  ISETP.GE.U32.AND P3, PT, R10, UR19, PT ;  /* 0x000000130a007c0c */ /* 0x000fe4000bf66070 */
[----:B------:R-:W-:Y:S02]  /*0f00*/  LOP3.LUT R8, RZ, UR19, RZ, 0x33, !PT ;  /* 0x00000013ff087c12 */ /* 0x000fe4000f8e33ff */
[----:B------:R-:W-:-:S07]  /*0f10*/  LEA R10, R4, UR5, 0x2 ;  /* 0x00000005040a7c11 */ /* 0x000fce000f8e10ff */
[----:B------:R-:W-:Y:S02]  /*0f20*/  @P1 VIADD R6, R6, 0x1 ;  /* 0x0000000106061836 */ /* 0x000fe40000000000 */
[----:B------:R-:W-:-:S03]  /*0f30*/  @P3 IADD3 R7, PT, PT, R7, 0x1, RZ ;  /* 0x0000000107073810 */ /* 0x000fc60007ffe0ff */
[C---:B------:R-:W-:Y:S02]  /*0f40*/  SEL R6, R8.reuse, R6, !P4 ;  /* 0x0000000608067207 */ /* 0x040fe40006000000 */
[----:B------:R-:W-:-:S03]  /*0f50*/  SEL R8, R8, R7, !P4 ;  /* 0x0000000708087207 */ /* 0x000fc60006000000 */
[----:B------:R-:W-:Y:S01]  /*0f60*/  IMAD.IADD R6, R9, 0x1, R6 ;  /* 0x0000000109067824 */ /* 0x000fe200078e0206 */
[----:B------:R-:W-:Y:S01]  /*0f70*/  LEA R9, R4, UR17, 0x2 ;  /* 0x0000001104097c11 */ /* 0x000fe2000f8e10ff */
[----:B------:R-:W-:Y:S01]  /*0f80*/  IMAD.IADD R7, R11, 0x1, R8 ;  /* 0x000000010b077824 */ /* 0x000fe200078e0208 */
[----:B------:R-:W-:Y:S02]  /*0f90*/  LEA R8, R0, UR5, 0x2 ;  /* 0x0000000500087c11 */ /* 0x000fe4000f8e10ff */
[----:B------:R-:W-:Y:S01]  /*0fa0*/  LEA R11, R4, UR16, 0x2 ;  /* 0x00000010040b7c11 */ /* 0x000fe2000f8e10ff */
[----:B------:R-:W-:-:S05]  /*0fb0*/  VIADD R28, R7, 0x1 ;  /* 0x00000001071c7836 */ /* 0x000fca0000000000 */
[----:B------:R-:W-:-:S07]  /*0fc0*/  LOP3.LUT R28, R28, 0x3, RZ, 0xc0, !PT ;  /* 0x000000031c1c7812 */ /* 0x000fce00078ec0ff */
.L_x_49:
[----:B------:R-:W-:Y:S01]  /*0fd0*/  ISETP.GE.U32.AND P0, PT, R4, UR18, PT ;  /* 0x0000001204007c0c */ /* 0x000fe2000bf06070 */
[----:B------:R-:W-:-:S12]  /*0fe0*/  BSSY.RECONVERGENT B0, `(.L_x_13) ;  /* 0x000004e000007945 */ /* 0x000fd80003800200 */
[----:B0-----:R-:W-:Y:S05]  /*0ff0*/  @P0 BRA `(.L_x_14) ;  /* 0x0000000400300947 */ /* 0x001fea0003800000 */
[C---:B------:R-:W-:Y:S01]  /*1000*/  LOP3.LUT R18, R6.reuse, 0x3, RZ, 0xc0, !PT ;  /* 0x0000000306127812 */ /* 0x040fe200078ec0ff */
[----:B------:R-:W-:Y:S01]  /*1010*/  BSSY.RECONVERGENT B1, `(.L_x_15) ;  /* 0x0000014000017945 */ /* 0x000fe20003800200 */
[----:B------:R-:W-:Y:S02]  /*1020*/  ISETP.GE.U32.AND P2, PT, R6, 0x3, PT ;  /* 0x000000030600780c */ /* 0x000fe40003f46070 */
[----:B------:R-:W-:Y:S02]  /*1030*/  ISETP.NE.AND P1, PT, R18, 0x3, PT ;  /* 0x000000031200780c */ /* 0x000fe40003f25270 */
[----:B------:R-:W-:-:S11]  /*1040*/  MOV R32, R4 ;  /* 0x0000000400207202 */ /* 0x000fd60000000f00 */
[----:B------:R-:W-:Y:S05]  /*1050*/  @!P1 BRA `(.L_x_16) ;  /* 0x00000000003c9947 */ /* 0x000fea0003800000 */
[----:B------:R-:W-:Y:S01]  /*1060*/  IMAD.MOV.U32 R19, RZ, RZ, -0x800000 ;  /* 0xff800000ff137424 */ /* 0x000fe200078e00ff */
[----:B------:R0:W-:Y:S01]  /*1070*/  STS [R12], RZ ;  /* 0x000000ff0c007388 */ /* 0x0001e20000000800 */
[----:B------:R-:W-:Y:S01]  /*1080*/  ISETP.NE.AND P1, PT, R18, RZ, PT ;  /* 0x000000ff1200720c */ /* 0x000fe20003f25270 */
[----:B------:R-:W-:Y:S02]  /*1090*/  IMAD.MOV.U32 R32, RZ, RZ, R5 ;  /* 0x000000ffff207224 */ /* 0x000fe400078e0005 */
[----:B------:R0:W-:Y:S10]  /*10a0*/  STS [R10], R19 ;  /* 0x000000130a007388 */ /* 0x0001f40000000800 */
[----:B0-----:R-:W-:Y:S05]  /*10b0*/  @!P1 BRA `(.L_x_16) ;  /* 0x0000000000249947 */ /* 0x001fea0003800000 */
[----:B------:R-:W-:Y:S01]  /*10c0*/  ISETP.NE.AND P1, PT, R18, 0x1, PT ;  /* 0x000000011200780c */ /* 0x000fe20003f25270 */
[----:B------:R-:W-:Y:S01]  /*10d0*/  VIADD R20, R10, UR22 ;  /* 0x000000160a147c36 */ /* 0x000fe20008000000 */
[----:B------:R-:W-:Y:S01]  /*10e0*/  IADD3 R18, PT, PT, R12, UR22, RZ ;  /* 0x000000160c127c10 */ /* 0x000fe2000fffe0ff */
[----:B------:R0:W-:Y:S01]  /*10f0*/  STS [R12+UR22], RZ ;  /* 0x000000ff0c007988 */ /* 0x0001e20008000816 */
[----:B------:R-:W-:-:S03]  /*1100*/  IMAD.MOV.U32 R32, RZ, RZ, R23 ;  /* 0x000000ffff207224 */ /* 0x000fc600078e0017 */
[----:B------:R0:W-:Y:S06]  /*1110*/  STS [R10+UR22], R19 ;  /* 0x000000130a007988 */ /* 0x0001ec0008000816 */
[----:B------:R0:W-:Y:S01]  /*1120*/  @P1 STS [R18+UR22], RZ ;  /* 0x000000ff12001988 */ /* 0x0001e20008000816 */
[----:B------:R-:W-:-:S03]  /*1130*/  @P1 MOV R32, R26 ;  /* 0x0000001a00201202 */ /* 0x000fc60000000f00 */
[----:B------:R0:W-:Y:S04]  /*1140*/  @P1 STS [R20+UR22], R19 ;  /* 0x0000001314001988 */ /* 0x0001e80008000816 */
.L_x_16:
[----:B------:R-:W-:Y:S05]  /*1150*/  BSYNC.RECONVERGENT B1 ;  /* 0x0000000000017941 */ /* 0x000fea0003800200 */
.L_x_15:
[----:B------:R-:W-:Y:S05]  /*1160*/  @!P2 BRA `(.L_x_14) ;  /* 0x0000000000d4a947 */ /* 0x000fea0003800000 */
[----:B------:R-:W1:Y:S01]  /*1170*/  S2UR UR6, SR_CgaCtaId ;  /* 0x00000000000679c3 */ /* 0x000e620000008800 */
[----:B------:R-:W2:Y:S01]  /*1180*/  LDCU UR12, c[0x0][0x380] ;  /* 0x00007000ff0c77ac */ /* 0x000ea20008000800 */
[----:B0-----:R-:W-:Y:S01]  /*1190*/  LEA R19, R32, UR11, 0x2 ;  /* 0x0000000b20137c11 */ /* 0x001fe2000f8e10ff */
[----:B------:R-:W-:Y:S01]  /*11a0*/  IMAD.MOV.U32 R20, RZ, RZ, -0x800000 ;  /* 0xff800000ff147424 */ /* 0x000fe200078e00ff */
[----:B------:R-:W-:Y:S01]  /*11b0*/  UMOV UR5, 0x400 ;  /* 0x0000040000057882 */ /* 0x000fe20000000000 */
[----:B--2---:R-:W-:Y:S02]  /*11c0*/  USHF.L.U32 UR13, UR12, 0x3, URZ ;  /* 0x000000030c0d7899 */ /* 0x004fe400080006ff */
[----:B------:R-:W-:Y:S02]  /*11d0*/  UIMAD UR17, UR7, UR12, UR7 ;  /* 0x0000000c071172a4 */ /* 0x000fe4000f8e0207 */
[----:B------:R-:W-:Y:S02]  /*11e0*/  UIMAD UR12, UR7, 0xc, UR13 ;  /* 0x0000000c070c78a4 */ /* 0x000fe4000f8e020d */
[----:B-1----:R-:W-:-:S02]  /*11f0*/  ULEA UR5, UR6, UR5, 0x18 ;  /* 0x0000000506057291 */ /* 0x002fc4000f8ec0ff */
[----:B------:R-:W-:Y:S02]  /*1200*/  ULEA UR6, UR7, UR13, 0x3 ;  /* 0x0000000d07067291 */ /* 0x000fe4000f8e18ff */
[----:B------:R-:W-:Y:S02]  /*1210*/  ULEA UR16, UR7, UR13, 0x4 ;  /* 0x0000000d07107291 */ /* 0x000fe4000f8e20ff */
[----:B------:R-:W-:Y:S02]  /*1220*/  UIMAD UR30, UR6, UR18, URZ ;  /* 0x00000012061e72a4 */ /* 0x000fe4000f8e02ff */
[----:B------:R-:W-:Y:S02]  /*1230*/  UIMAD UR31, UR12, UR18, URZ ;  /* 0x000000120c1f72a4 */ /* 0x000fe4000f8e02ff */
[----:B------:R-:W-:Y:S02]  /*1240*/  UIMAD UR32, UR16, UR18, URZ ;  /* 0x00000012102072a4 */ /* 0x000fe4000f8e02ff */
[----:B------:R-:W-:Y:S01]  /*1250*/  ULEA UR13, UR7, UR13, 0x2 ;  /* 0x0000000d070d7291 */ /* 0x000fe2000f8e10ff */
[C---:B------:R-:W-:Y:S01]  /*1260*/  LEA R21, R32.reuse, UR30, 0x2 ;  /* 0x0000001e20157c11 */ /* 0x040fe2000f8e10ff */
[----:B------:R-:W-:Y:S01]  /*1270*/  USHF.L.U32 UR17, UR17, 0x2, URZ ;  /* 0x0000000211117899 */ /* 0x000fe200080006ff */
[C---:B------:R-:W-:Y:S01]  /*1280*/  LEA R29, R32.reuse, UR31, 0x2 ;  /* 0x0000001f201d7c11 */ /* 0x040fe2000f8e10ff */
[----:B------:R-:W-:Y:S01]  /*1290*/  UIADD3 UR6, UPT, UPT, UR6, 0x4, URZ ;  /* 0x0000000406067890 */ /* 0x000fe2000fffe0ff */
[----:B------:R-:W-:Y:S01]  /*12a0*/  LEA R31, R32, UR32, 0x2 ;  /* 0x00000020201f7c11 */ /* 0x000fe2000f8e10ff */
[----:B------:R-:W-:-:S02]  /*12b0*/  UIADD3 UR12, UPT, UPT, UR12, 0x4, URZ ;  /* 0x000000040c0c7890 */ /* 0x000fc4000fffe0ff */
[----:B------:R-:W-:Y:S02]  /*12c0*/  UIADD3 UR16, UPT, UPT, UR16, 0x4, URZ ;  /* 0x0000000410107890 */ /* 0x000fe4000fffe0ff */
[----:B------:R-:W-:Y:S02]  /*12d0*/  UIMAD UR13, UR13, UR18, URZ ;  /* 0x000000120d0d72a4 */ /* 0x000fe4000f8e02ff */
[----:B------:R-:W-:Y:S02]  /*12e0*/  UIADD3 UR5, UPT, UPT, UR5, UR17, URZ ;  /* 0x0000001105057290 */ /* 0x000fe4000fffe0ff */
[----:B------:R-:W-:Y:S02]  /*12f0*/  UIMAD UR6, UR6, UR18, URZ ;  /* 0x00000012060672a4 */ /* 0x000fe4000f8e02ff */
[----:B------:R-:W-:Y:S01]  /*1300*/  UIMAD UR12, UR12, UR18, URZ ;  /* 0x000000120c0c72a4 */ /* 0x000fe2000f8e02ff */
[C---:B------:R-:W-:Y:S01]  /*1310*/  LEA R33, R32.reuse, UR13, 0x2 ;  /* 0x0000000d20217c11 */ /* 0x040fe2000f8e10ff */
[----:B------:R-:W-:Y:S01]  /*1320*/  UIMAD UR16, UR16, UR18, URZ ;  /* 0x00000012101072a4 */ /* 0x000fe2000f8e02ff */
[----:B------:R-:W-:Y:S01]  /*1330*/  IMAD.U32 R18, RZ, RZ, UR5 ;  /* 0x00000005ff127e24 */ /* 0x000fe2000f8e00ff */
[----:B------:R-:W-:-:S02]  /*1340*/  LEA R37, R32, UR6, 0x2 ;  /* 0x0000000620257c11 */ /* 0x000fc4000f8e10ff */
[C---:B------:R-:W-:Y:S02]  /*1350*/  LEA R30, R32.reuse, UR12, 0x2 ;  /* 0x0000000c201e7c11 */ /* 0x040fe4000f8e10ff */
[----:B------:R-:W-:-:S07]  /*1360*/  LEA R35, R32, UR16, 0x2 ;  /* 0x0000001020237c11 */ /* 0x000fce000f8e10ff */
.L_x_17:
[----:B------:R-:W-:Y:S01]  /*1370*/  IADD3 R34, PT, PT, R19, R18, RZ ;  /* 0x0000001213227210 */ /* 0x000fe20007ffe0ff */
[--C-:B-1----:R-:W-:Y:S02]  /*1380*/  IMAD.IADD R36, R33, 0x1, R18.reuse ;  /* 0x0000000121247824 */ /* 0x102fe400078e0212 */
[----:B------:R-:W-:Y:S02]  /*1390*/  VIADD R32, R32, UR22 ;  /* 0x0000001620207c36 */ /* 0x000fe40008000000 */
[----:B------:R0:W-:Y:S03]  /*13a0*/  STS [R34], RZ ;  /* 0x000000ff22007388 */ /* 0x0001e60000000800 */
[----:B------:R-:W-:Y:S01]  /*13b0*/  ISETP.GE.U32.AND P1, PT, R32, UR18, PT ;  /* 0x0000001220007c0c */ /* 0x000fe2000bf26070 */
[----:B------:R1:W-:Y:S01]  /*13c0*/  STS [R36], R20 ;  /* 0x0000001424007388 */ /* 0x0003e20000000800 */
[----:B0-----:R-:W-:-:S05]  /*13d0*/  IMAD.IADD R34, R37, 0x1, R18 ;  /* 0x0000000125227824 */ /* 0x001fca00078e0212 */
[----:B------:R0:W-:Y:S01]  /*13e0*/  STS [R34], RZ ;  /* 0x000000ff22007388 */ /* 0x0001e20000000800 */
[----:B-1----:R-:W-:-:S05]  /*13f0*/  IADD3 R36, PT, PT, R21, R18, RZ ;  /* 0x0000001215247210 */ /* 0x002fca0007ffe0ff */
[----:B------:R1:W-:Y:S01]  /*1400*/  STS [R36], R20 ;  /* 0x0000001424007388 */ /* 0x0003e20000000800 */
[----:B0-----:R-:W-:-:S05]  /*1410*/  IMAD.IADD R34, R30, 0x1, R18 ;  /* 0x000000011e227824 */ /* 0x001fca00078e0212 */
[----:B------:R0:W-:Y:S01]  /*1420*/  STS [R34], RZ ;  /* 0x000000ff22007388 */ /* 0x0001e20000000800 */
[----:B-1----:R-:W-:-:S05]  /*1430*/  IMAD.IADD R36, R29, 0x1, R18 ;  /* 0x000000011d247824 */ /* 0x002fca00078e0212 */
[----:B------:R1:W-:Y:S01]  /*1440*/  STS [R36], R20 ;  /* 0x0000001424007388 */ /* 0x0003e20000000800 */
[----:B0-----:R-:W-:-:S05]  /*1450*/  IADD3 R34, PT, PT, R35, R18, RZ ;  /* 0x0000001223227210 */ /* 0x001fca0007ffe0ff */
[----:B------:R0:W-:Y:S01]  /*1460*/  STS [R34], RZ ;  /* 0x000000ff22007388 */ /* 0x0001e20000000800 */
[----:B-1----:R-:W-:Y:S01]  /*1470*/  IMAD.IADD R36, R31, 0x1, R18 ;  /* 0x000000011f247824 */ /* 0x002fe200078e0212 */
[----:B0-----:R-:W-:-:S04]  /*1480*/  MOV R34, UR19 ;  /* 0x0000001300227c02 */ /* 0x001fc80008000f00 */
[----:B------:R1:W-:Y:S01]  /*1490*/  STS [R36], R20 ;  /* 0x0000001424007388 */ /* 0x0003e20000000800 */
[----:B------:R-:W-:Y:S01]  /*14a0*/  IMAD R18, R34, 0x10, R18 ;  /* 0x0000001022127824 */ /* 0x000fe200078e0212 */
[----:B------:R-:W-:Y:S06]  /*14b0*/  @!P1 BRA `(.L_x_17) ;  /* 0xfffffffc00ac9947 */ /* 0x000fec000383ffff */
.L_x_14:
[----:B------:R-:W-:Y:S05]  /*14c0*/  BSYNC.RECONVERGENT B0 ;  /* 0x0000000000007941 */ /* 0x000fea0003800200 */
.L_x_13:
[----:B------:R-:W-:Y:S01]  /*14d0*/  ISETP.GE.AND P1, PT, R4, UR24, PT ;  /* 0x0000001804007c0c */ /* 0x000fe2000bf26270 */
[----:B------:R-:W-:-:S12]  /*14e0*/  BSSY.RECONVERGENT B0, `(.L_x_18) ;  /* 0x00000bf000007945 */ /* 0x000fd80003800200 */
[----:B------:R-:W-:Y:S05]  /*14f0*/  @P1 BRA `(.L_x_19) ;  /* 0x0000000800f41947 */ /* 0x000fea0003800000 */
[----:B------:R-:W-:Y:S01]  /*1500*/  ISETP.NE.AND P2, PT, R28, RZ, PT ;  /* 0x000000ff1c00720c */ /* 0x000fe20003f45270 */
[----:B------:R-:W-:Y:S01]  /*1510*/  IMAD.U32 R31, RZ, RZ, UR24 ;  /* 0x00000018ff1f7e24 */ /* 0x000fe2000f8e00ff */
[----:B------:R-:W-:Y:S01]  /*1520*/  BSSY.RECONVERGENT B1, `(.L_x_20) ;  /* 0x000004e000017945 */ /* 0x000fe20003800200 */
[----:B------:R-:W-:Y:S02]  /*1530*/  MOV R35, R4 ;  /* 0x0000000400237202 */ /* 0x000fe40000000f00 */
[----:B------:R-:W-:-:S08]  /*1540*/  IMAD R31, R31, UR4, RZ ;  /* 0x000000041f1f7c24 */ /* 0x000fd0000f8e02ff */
[----:B------:R-:W-:Y:S05]  /*1550*/  @!P2 BRA `(.L_x_21) ;  /* 0x000000040028a947 */ /* 0x000fea0003800000 */
[----:B0-----:R-:W0:Y:S01]  /*1560*/  LDC.64 R18, c[0x0][0x398] ;  /* 0x0000e600ff127b82 */ /* 0x001e220000000a00 */
[----:B------:R-:W-:-:S07]  /*1570*/  IMAD.IADD R21, R4, 0x1, R31 ;  /* 0x0000000104157824 */ /* 0x000fce00078e021f */
[----:B------:R-:W2:Y:S01]  /*1580*/  LDC R30, c[0x0][0x380] ;  /* 0x0000e000ff1e7b82 */ /* 0x000ea20000000800 */
[----:B0-----:R-:W-:-:S05]  /*1590*/  IMAD.WIDE R18, R21, 0x4, R18 ;  /* 0x0000000415127825 */ /* 0x001fca00078e0212 */
[----:B------:R-:W3:Y:S01]  /*15a0*/  LDG.E R32, desc[UR14][R18.64] ;  /* 0x0000000e12207981 */ /* 0x000ee2000c1e1900 */
[----:B-1----:R-:W-:Y:S02]  /*15b0*/  IABS R36, R4 ;  /* 0x0000000400247213 */ /* 0x002fe40000000000 */
[----:B--2---:R-:W-:-:S04]  /*15c0*/  IABS R29, R30 ;  /* 0x0000001e001d7213 */ /* 0x004fc80000000000 */
[----:B------:R-:W0:Y:S08]  /*15d0*/  I2F.RP R33, R29 ;  /* 0x0000001d00217306 */ /* 0x000e300000209400 */
[----:B0-----:R-:W0:Y:S02]  /*15e0*/  MUFU.RCP R33, R33 ;  /* 0x0000002100217308 */ /* 0x001e240000001000 */
[----:B0-----:R-:W-:-:S06]  /*15f0*/  VIADD R20, R33, 0xffffffe ;  /* 0x0ffffffe21147836 */ /* 0x001fcc0000000000 */
[----:B------:R0:W1:Y:S02]  /*1600*/  F2I.FTZ.U32.TRUNC.NTZ R21, R20 ;  /* 0x0000001400157305 */ /* 0x000064000021f000 */
[----:B0-----:R-:W-:Y:S01]  /*1610*/  IMAD.MOV.U32 R20, RZ, RZ, RZ ;  /* 0x000000ffff147224 */ /* 0x001fe200078e00ff */
[----:B-1----:R-:W-:-:S05]  /*1620*/  IADD3 R34, PT, PT, RZ, -R21, RZ ;  /* 0x80000015ff227210 */ /* 0x002fca0007ffe0ff */
[----:B------:R-:W-:-:S04]  /*1630*/  IMAD R35, R34, R29, RZ ;  /* 0x0000001d22237224 */ /* 0x000fc800078e02ff */
[----:B------:R-:W-:Y:S01]  /*1640*/  IMAD.HI.U32 R21, R21, R35, R20 ;  /* 0x0000002315157227 */ /* 0x000fe200078e0014 */
[----:B------:R-:W-:-:S03]  /*1650*/  LOP3.LUT R20, R4, R30, RZ, 0x3c, !PT ;  /* 0x0000001e04147212 */ /* 0x000fc600078e3cff */
[----:B------:R-:W-:Y:S01]  /*1660*/  IMAD.MOV.U32 R35, RZ, RZ, R5 ;  /* 0x000000ffff237224 */ /* 0x000fe200078e0005 */
[----:B------:R-:W-:Y:S01]  /*1670*/  ISETP.GE.AND P4, PT, R20, RZ, PT ;  /* 0x000000ff1400720c */ /* 0x000fe20003f86270 */
[----:B------:R-:W-:Y:S01]  /*1680*/  IMAD.HI.U32 R34, R21, R36, RZ ;  /* 0x0000002415227227 */ /* 0x000fe200078e00ff */
[----:B------:R-:W-:-:S03]  /*1690*/  LOP3.LUT R20, RZ, R30, RZ, 0x33, !PT ;  /* 0x0000001eff147212 */ /* 0x000fc600078e33ff */
[----:B------:R-:W-:-:S04]  /*16a0*/  IMAD.MOV R33, RZ, RZ, -R34 ;  /* 0x000000ffff217224 */ /* 0x000fc800078e0a22 */
[----:B------:R-:W-:-:S05]  /*16b0*/  IMAD R36, R29, R33, R36 ;  /* 0x000000211d247224 */ /* 0x000fca00078e0224 */
[----:B------:R-:W-:-:S13]  /*16c0*/  ISETP.GT.U32.AND P3, PT, R29, R36, PT ;  /* 0x000000241d00720c */ /* 0x000fda0003f64070 */
[-C--:B------:R-:W-:Y:S01]  /*16d0*/  @!P3 IADD3 R36, PT, PT, R36, -R29.reuse, RZ ;  /* 0x8000001d2424b210 */ /* 0x080fe20007ffe0ff */
[----:B------:R-:W-:Y:S01]  /*16e0*/  @!P3 VIADD R34, R34, 0x1 ;  /* 0x000000012222b836 */ /* 0x000fe20000000000 */
[----:B------:R-:W-:Y:S02]  /*16f0*/  ISETP.NE.AND P3, PT, R28, 0x1, PT ;  /* 0x000000011c00780c */ /* 0x000fe40003f65270 */
[----:B------:R-:W-:-:S13]  /*1700*/  ISETP.GE.U32.AND P2, PT, R36, R29, PT ;  /* 0x0000001d2400720c */ /* 0x000fda0003f46070 */
[----:B------:R-:W-:Y:S01]  /*1710*/  @P2 VIADD R34, R34, 0x1 ;  /* 0x0000000122222836 */ /* 0x000fe20000000000 */
[----:B------:R-:W-:-:S04]  /*1720*/  ISETP.NE.AND P2, PT, R30, RZ, PT ;  /* 0x000000ff1e00720c */ /* 0x000fc80003f45270 */
[----:B------:R-:W-:-:S04]  /*1730*/  @!P4 IADD3 R34, PT, PT, -R34, RZ, RZ ;  /* 0x000000ff2222c210 */ /* 0x000fc80007ffe1ff */
[----:B------:R-:W-:-:S05]  /*1740*/  SEL R34, R20, R34, !P2 ;  /* 0x0000002214227207 */ /* 0x000fca0005000000 */
[----:B------:R-:W-:-:S05]  /*1750*/  IMAD R33, R34, 0x4, R17 ;  /* 0x0000000422217824 */ /* 0x000fca00078e0211 */
[----:B---3--:R2:W-:Y:S01]  /*1760*/  STS [R33], R32 ;  /* 0x0000002021007388 */ /* 0x0085e20000000800 */
[----:B------:R-:W-:Y:S05]  /*1770*/  @!P3 BRA `(.L_x_21) ;  /* 0x0000000000a0b947 */ /* 0x000fea0003800000 */
[----:B------:R-:W-:Y:S02]  /*1780*/  IABS R34, R5 ;  /* 0x0000000500227213 */ /* 0x000fe40000000000 */
[----:B------:R-:W-:-:S03]  /*1790*/  IADD3 R18, P5, PT, R18, UR22, RZ ;  /* 0x0000001612127c10 */ /* 0x000fc6000ffbe0ff */
[----:B--2---:R-:W-:-:S04]  /*17a0*/  IMAD.HI.U32 R32, R21, R34, RZ ;  /* 0x0000002215207227 */ /* 0x004fc800078e00ff */
[----:B------:R-:W-:Y:S01]  /*17b0*/  IMAD.X R19, RZ, RZ, R19, P5 ;  /* 0x000000ffff137224 */ /* 0x000fe200028e0613 */
[----:B------:R-:W-:-:S05]  /*17c0*/  IADD3 R33, PT, PT, -R32, RZ, RZ ;  /* 0x000000ff20217210 */ /* 0x000fca0007ffe1ff */
[----:B------:R-:W-:Y:S01]  /*17d0*/  IMAD R34, R29, R33, R34 ;  /* 0x000000211d227224 */ /* 0x000fe200078e0222 */
[----:B------:R-:W-:-:S04]  /*17e0*/  LOP3.LUT R33, R5, R30, RZ, 0x3c, !PT ;  /* 0x0000001e05217212 */ /* 0x000fc800078e3cff */
[----:B------:R-:W-:Y:S02]  /*17f0*/  ISETP.GT.U32.AND P4, PT, R29, R34, PT ;  /* 0x000000221d00720c */ /* 0x000fe40003f84070 */
[----:B------:R-:W-:-:S11]  /*1800*/  ISETP.GE.AND P5, PT, R33, RZ, PT ;  /* 0x000000ff2100720c */ /* 0x000fd60003fa6270 */
[----:B------:R-:W-:-:S05]  /*1810*/  @!P4 IMAD.IADD R34, R34, 0x1, -R29 ;  /* 0x000000012222c824 */ /* 0x000fca00078e0a1d */
[----:B------:R-:W-:Y:S02]  /*1820*/  ISETP.GE.U32.AND P3, PT, R34, R29, PT ;  /* 0x0000001d2200720c */ /* 0x000fe40003f66070 */
[----:B------:R-:W2:Y:S01]  /*1830*/  LDG.E R34, desc[UR14][R18.64] ;  /* 0x0000000e12227981 */ /* 0x000ea2000c1e1900 */
[----:B------:R-:W-:Y:S01]  /*1840*/  @!P4 IADD3 R32, PT, PT, R32, 0x1, RZ ;  /* 0x000000012020c810 */ /* 0x000fe20007ffe0ff */
[----:B------:R-:W-:-:S09]  /*1850*/  IMAD.MOV.U32 R35, RZ, RZ, R23 ;  /* 0x000000ffff237224 */ /* 0x000fd200078e0017 */
[----:B------:R-:W-:Y:S01]  /*1860*/  @P3 VIADD R32, R32, 0x1 ;  /* 0x0000000120203836 */ /* 0x000fe20000000000 */
[----:B------:R-:W-:-:S03]  /*1870*/  ISETP.NE.AND P3, PT, R28, 0x2, PT ;  /* 0x000000021c00780c */ /* 0x000fc60003f65270 */
[----:B------:R-:W-:-:S05]  /*1880*/  @!P5 IMAD.MOV R32, RZ, RZ, -R32 ;  /* 0x000000ffff20d224 */ /* 0x000fca00078e0a20 */
[----:B------:R-:W-:-:S04]  /*1890*/  SEL R33, R20, R32, !P2 ;  /* 0x0000002014217207 */ /* 0x000fc80005000000 */
[----:B------:R-:W-:-:S05]  /*18a0*/  LEA R33, R33, R24, 0x2 ;  /* 0x0000001821217211 */ /* 0x000fca00078e10ff */
[----:B--2---:R3:W-:Y:S01]  /*18b0*/  STS [R33], R34 ;  /* 0x0000002221007388 */ /* 0x0047e20000000800 */
[----:B------:R-:W-:Y:S05]  /*18c0*/  @!P3 BRA `(.L_x_21) ;  /* 0x00000000004cb947 */ /* 0x000fea0003800000 */
[----:B------:R-:W-:-:S05]  /*18d0*/  IADD3 R18, P3, PT, R18, UR22, RZ ;  /* 0x0000001612127c10 */ /* 0x000fca000ff7e0ff */
[----:B------:R-:W-:-:S05]  /*18e0*/  IMAD.X R19, RZ, RZ, R19, P3 ;  /* 0x000000ffff137224 */ /* 0x000fca00018e0613 */
[----:B------:R0:W2:Y:S01]  /*18f0*/  LDG.E R18, desc[UR14][R18.64] ;  /* 0x0000000e12127981 */ /* 0x0000a2000c1e1900 */
[----:B------:R-:W-:Y:S02]  /*1900*/  IABS R32, R23 ;  /* 0x0000001700207213 */ /* 0x000fe40000000000 */
[----:B------:R-:W-:Y:S02]  /*1910*/  LOP3.LUT R30, R23, R30, RZ, 0x3c, !PT ;  /* 0x0000001e171e7212 */ /* 0x000fe400078e3cff */
[----:B------:R-:W-:Y:S01]  /*1920*/  MOV R35, R26 ;  /* 0x0000001a00237202 */ /* 0x000fe20000000f00 */
[----:B------:R-:W-:Y:S01]  /*1930*/  IMAD.HI.U32 R21, R21, R32, RZ ;  /* 0x0000002015157227 */ /* 0x000fe200078e00ff */
[----:B------:R-:W-:-:S04]  /*1940*/  ISETP.GE.AND P5, PT, R30, RZ, PT ;  /* 0x000000ff1e00720c */ /* 0x000fc80003fa6270 */
[----:B---3--:R-:W-:-:S05]  /*1950*/  IADD3 R33, PT, PT, -R21, RZ, RZ ;  /* 0x000000ff15217210 */ /* 0x008fca0007ffe1ff */
[----:B------:R-:W-:-:S05]  /*1960*/  IMAD R32, R29, R33, R32 ;  /* 0x000000211d207224 */ /* 0x000fca00078e0220 */
[----:B------:R-:W-:-:S13]  /*1970*/  ISETP.GT.U32.AND P4, PT, R29, R32, PT ;  /* 0x000000201d00720c */ /* 0x000fda0003f84070 */
[----:B------:R-:W-:Y:S02]  /*1980*/  @!P4 IMAD.IADD R32, R32, 0x1, -R29 ;  /* 0x000000012020c824 */ /* 0x000fe400078e0a1d */
[----:B------:R-:W-:-:S03]  /*1990*/  @!P4 VIADD R21, R21, 0x1 ;  /* 0x000000011515c836 */ /* 0x000fc60000000000 */
[----:B------:R-:W-:-:S13]  /*19a0*/  ISETP.GE.U32.AND P3, PT, R32, R29, PT ;  /* 0x0000001d2000720c */ /* 0x000fda0003f66070 */
[----:B------:R-:W-:-:S05]  /*19b0*/  @P3 IADD3 R21, PT, PT, R21, 0x1, RZ ;  /* 0x0000000115153810 */ /* 0x000fca0007ffe0ff */
[----:B------:R-:W-:-:S05]  /*19c0*/  @!P5 IMAD.MOV R21, RZ, RZ, -R21 ;  /* 0x000000ffff15d224 */ /* 0x000fca00078e0a15 */
[----:B------:R-:W-:-:S05]  /*19d0*/  SEL R20, R20, R21, !P2 ;  /* 0x0000001514147207 */ /* 0x000fca0005000000 */
[----:B0-----:R-:W-:-:S05]  /*19e0*/  IMAD R19, R20, 0x4, R27 ;  /* 0x0000000414137824 */ /* 0x001fca00078e021b */
[----:B--2---:R4:W-:Y:S02]  /*19f0*/  STS [R19], R18 ;  /* 0x0000001213007388 */ /* 0x0049e40000000800 */
.L_x_21:
[----:B------:R-:W-:Y:S05]  /*1a00*/  BSYNC.RECONVERGENT B1 ;  /* 0x0000000000017941 */ /* 0x000fea0003800200 */
.L_x_20:
[----:B------:R-:W-:-:S13]  /*1a10*/  ISETP.GE.U32.AND P2, PT, R7, 0x3, PT ;  /* 0x000000030700780c */ /* 0x000fda0003f46070 */
[----:B------:R-:W-:Y:S05]  /*1a20*/  @!P2 BRA `(.L_x_19) ;  /* 0x0000000400a8a947 */ /* 0x000fea0003800000 */
[----:B0---4-:R-:W0:Y:S02]  /*1a30*/  LDC R18, c[0x0][0x380] ;  /* 0x0000e000ff127b82 */ /* 0x011e240000000800 */
[----:B0-----:R-:W-:-:S04]  /*1a40*/  IABS R30, R18 ;  /* 0x00000012001e7213 */ /* 0x001fc80000000000 */
[----:B-1----:R-:W0:Y:S08]  /*1a50*/  I2F.RP R20, R30 ;  /* 0x0000001e00147306 */ /* 0x002e300000209400 */
[----:B0-----:R-:W0:Y:S02]  /*1a60*/  MUFU.RCP R20, R20 ;  /* 0x0000001400147308 */ /* 0x001e240000001000 */
[----:B0-----:R-:W-:-:S06]  /*1a70*/  VIADD R18, R20, 0xffffffe ;  /* 0x0ffffffe14127836 */ /* 0x001fcc0000000000 */
[----:B------:R0:W1:Y:S02]  /*1a80*/  F2I.FTZ.U32.TRUNC.NTZ R19, R18 ;  /* 0x0000001200137305 */ /* 0x000064000021f000 */
[----:B0-----:R-:W-:Y:S02]  /*1a90*/  HFMA2 R18, -RZ, RZ, 0, 0 ;  /* 0x00000000ff127431 */ /* 0x001fe400000001ff */
[----:B-1----:R-:W-:-:S04]  /*1aa0*/  IMAD.MOV R29, RZ, RZ, -R19 ;  /* 0x000000ffff1d7224 */ /* 0x002fc800078e0a13 */
[----:B------:R-:W-:-:S04]  /*1ab0*/  IMAD R29, R29, R30, RZ ;  /* 0x0000001e1d1d7224 */ /* 0x000fc800078e02ff */
[----:B------:R-:W-:-:S07]  /*1ac0*/  IMAD.HI.U32 R29, R19, R29, R18 ;  /* 0x0000001d131d7227 */ /* 0x000fce00078e0012 */
.L_x_22:
[----:B0--3--:R-:W0:Y:S01]  /*1ad0*/  LDC R34, c[0x0][0x380] ;  /* 0x0000e000ff227b82 */ /* 0x009e220000000800 */
[----:B------:R-:W-:Y:S01]  /*1ae0*/  IABS R21, R35 ;  /* 0x0000002300157213 */ /* 0x000fe20000000000 */
[----:B--2---:R-:W-:-:S04]  /*1af0*/  IMAD.IADD R33, R31, 0x1, R35 ;  /* 0x000000011f217824 */ /* 0x004fc800078e0223 */
[----:B------:R-:W-:Y:S02]  /*1b00*/  IMAD.HI.U32 R29, R29, R21, RZ ;  /* 0x000000151d1d7227 */ /* 0x000fe400078e00ff */
[----:B------:R-:W1:Y:S02]  /*1b10*/  LDC.64 R18, c[0x0][0x398] ;  /* 0x0000e600ff127b82 */ /* 0x000e640000000a00 */
[----:B------:R-:W-:Y:S01]  /*1b20*/  IMAD.MOV R20, RZ, RZ, -R29 ;  /* 0x000000ffff147224 */ /* 0x000fe200078e0a1d */
[----:B0-----:R-:W-:-:S05]  /*1b30*/  IABS R32, R34 ;  /* 0x0000002200207213 */ /* 0x001fca0000000000 */
[----:B------:R-:W-:Y:S02]  /*1b40*/  IMAD R21, R32, R20, R21 ;  /* 0x0000001420157224 */ /* 0x000fe400078e0215 */
[----:B-1----:R-:W-:-:S05]  /*1b50*/  IMAD.WIDE R18, R33, 0x4, R18 ;  /* 0x0000000421127825 */ /* 0x002fca00078e0212 */
[----:B------:R0:W2:Y:S01]  /*1b60*/  LDG.E R20, desc[UR14][R18.64] ;  /* 0x0000000e12147981 */ /* 0x0000a2000c1e1900 */
[----:B------:R-:W-:Y:S02]  /*1b70*/  ISETP.GT.U32.AND P3, PT, R30, R21, PT ;  /* 0x000000151e00720c */ /* 0x000fe40003f64070 */
[----:B------:R-:W-:Y:S02]  /*1b80*/  LOP3.LUT R33, RZ, R34, RZ, 0x33, !PT ;  /* 0x00000022ff217212 */ /* 0x000fe400078e33ff */
[----:B0-----:R-:W-:-:S09]  /*1b90*/  IADD3 R18, P5, PT, R18, UR22, RZ ;  /* 0x0000001612127c10 */ /* 0x001fd2000ffbe0ff */
[----:B------:R-:W-:Y:S01]  /*1ba0*/  @!P3 IADD3 R21, PT, PT, R21, -R32, RZ ;  /* 0x800000201515b210 */ /* 0x000fe20007ffe0ff */
[----:B------:R-:W-:Y:S01]  /*1bb0*/  @!P3 VIADD R29, R29, 0x1 ;  /* 0x000000011d1db836 */ /* 0x000fe20000000000 */
[----:B------:R-:W-:Y:S02]  /*1bc0*/  IADD3.X R19, PT, PT, RZ, R19, RZ, P5, !PT ;  /* 0x00000013ff137210 */ /* 0x000fe40002ffe4ff */
[----:B------:R-:W-:Y:S02]  /*1bd0*/  ISETP.GE.U32.AND P2, PT, R21, R30, PT ;  /* 0x0000001e1500720c */ /* 0x000fe40003f46070 */
[----:B------:R-:W0:Y:S01]  /*1be0*/  I2F.RP R30, R32 ;  /* 0x00000020001e7306 */ /* 0x000e220000209400 */
[----:B------:R-:W-:-:S04]  /*1bf0*/  LOP3.LUT R21, R35, R34, RZ, 0x3c, !PT ;  /* 0x0000002223157212 */ /* 0x000fc800078e3cff */
[----:B------:R-:W-:-:S06]  /*1c00*/  ISETP.GE.AND P4, PT, R21, RZ, PT ;  /* 0x000000ff1500720c */ /* 0x000fcc0003f86270 */
[----:B------:R-:W-:Y:S01]  /*1c10*/  @P2 VIADD R29, R29, 0x1 ;  /* 0x000000011d1d2836 */ /* 0x000fe20000000000 */
[----:B------:R-:W-:Y:S01]  /*1c20*/  ISETP.NE.AND P2, PT, R34, RZ, PT ;  /* 0x000000ff2200720c */ /* 0x000fe20003f45270 */
[----:B0-----:R-:W0:Y:S05]  /*1c30*/  MUFU.RCP R30, R30 ;  /* 0x0000001e001e7308 */ /* 0x001e2a0000001000 */
[----:B------:R-:W-:Y:S01]  /*1c40*/  @!P4 IMAD.MOV R29, RZ, RZ, -R29 ;  /* 0x000000ffff1dc224 */ /* 0x000fe200078e0a1d */
[----:B0-----:R-:W-:-:S04]  /*1c50*/  IADD3 R21, PT, PT, R30, 0xffffffe, RZ ;  /* 0x0ffffffe1e157810 */ /* 0x001fc80007ffe0ff */
[----:B------:R-:W-:Y:S02]  /*1c60*/  SEL R30, R33, R29, !P2 ;  /* 0x0000001d211e7207 */ /* 0x000fe40005000000 */
[----:B------:R-:W0:Y:S03]  /*1c70*/  F2I.FTZ.U32.TRUNC.NTZ R21, R21 ;  /* 0x0000001500157305 */ /* 0x000e26000021f000 */
[----:B------:R-:W-:Y:S02]  /*1c80*/  IMAD.IADD R30, R30, 0x1, R35 ;  /* 0x000000011e1e7824 */ /* 0x000fe400078e0223 */
[----:B------:R-:W-:-:S03]  /*1c90*/  VIADD R35, R35, UR19 ;  /* 0x0000001323237c36 */ /* 0x000fc60008000000 */
[----:B------:R-:W-:Y:S02]  /*1ca0*/  LEA R37, R30, UR23, 0x2 ;  /* 0x000000171e257c11 */ /* 0x000fe4000f8e10ff */
[----:B------:R-:W-:Y:S02]  /*1cb0*/  IABS R30, R35 ;  /* 0x00000023001e7213 */ /* 0x000fe40000000000 */
[----:B0-----:R-:W-:-:S05]  /*1cc0*/  IADD3 R29, PT, PT, RZ, -R21, RZ ;  /* 0x80000015ff1d7210 */ /* 0x001fca0007ffe0ff */
[----:B------:R-:W-:Y:S01]  /*1cd0*/  IMAD R29, R29, R32, RZ ;  /* 0x000000201d1d7224 */ /* 0x000fe200078e02ff */
[----:B--2---:R0:W-:Y:S02]  /*1ce0*/  STS [R37], R20 ;  /* 0x0000001425007388 */ /* 0x0041e40000000800 */
[----:B0-----:R-:W-:-:S04]  /*1cf0*/  IMAD.MOV.U32 R20, RZ, RZ, RZ ;  /* 0x000000ffff147224 */ /* 0x001fc800078e00ff */
[----:B------:R-:W-:Y:S01]  /*1d00*/  IMAD.HI.U32 R29, R21, R29, R20 ;  /* 0x0000001d151d7227 */ /* 0x000fe200078e0014 */
[----:B------:R-:W-:-:S04]  /*1d10*/  LOP3.LUT R20, R35, R34, RZ, 0x3c, !PT ;  /* 0x0000002223147212 */ /* 0x000fc800078e3cff */
[----:B------:R-:W-:Y:S01]  /*1d20*/  ISETP.GE.AND P5, PT, R20, RZ, PT ;  /* 0x000000ff1400720c */ /* 0x000fe20003fa6270 */
[----:B------:R-:W-:Y:S01]  /*1d30*/  IMAD.HI.U32 R21, R29, R30, RZ ;  /* 0x0000001e1d157227 */ /* 0x000fe200078e00ff */
[----:B------:R0:W2:Y:S04]  /*1d40*/  LDG.E R20, desc[UR14][R18.64] ;  /* 0x0000000e12147981 */ /* 0x0000a8000c1e1900 */
[----:B------:R-:W-:-:S05]  /*1d50*/  IADD3 R36, PT, PT, -R21, RZ, RZ ;  /* 0x000000ff15247210 */ /* 0x000fca0007ffe1ff */
[----:B------:R-:W-:Y:S02]  /*1d60*/  IMAD R37, R32, R36, R30 ;  /* 0x0000002420257224 */ /* 0x000fe400078e021e */
[----:B------:R-:W-:-:S05]  /*1d70*/  IMAD.MOV.U32 R30, RZ, RZ, R32 ;  /* 0x000000ffff1e7224 */ /* 0x000fca00078e0020 */
[----:B------:R-:W-:-:S13]  /*1d80*/  ISETP.GT.U32.AND P4, PT, R30, R37, PT ;  /* 0x000000251e00720c */ /* 0x000fda0003f84070 */
[----:B------:R-:W-:-:S05]  /*1d90*/  @!P4 IMAD.IADD R37, R37, 0x1, -R32 ;  /* 0x000000012525c824 */ /* 0x000fca00078e0a20 */
[----:B------:R-:W-:Y:S01]  /*1da0*/  ISETP.GE.U32.AND P3, PT, R37, R30, PT ;  /* 0x0000001e2500720c */ /* 0x000fe20003f66070 */
[----:B------:R-:W-:-:S12]  /*1db0*/  @!P4 VIADD R21, R21, 0x1 ;  /* 0x000000011515c836 */ /* 0x000fd80000000000 */
[----:B------:R-:W-:-:S05]  /*1dc0*/  @P3 VIADD R21, R21, 0x1 ;  /* 0x0000000115153836 */ /* 0x000fca0000000000 */
[----:B------:R-:W-:-:S04]  /*1dd0*/  @!P5 IADD3 R21, PT, PT, -R21, RZ, RZ ;  /* 0x000000ff1515d210 */ /* 0x000fc80007ffe1ff */
[----:B------:R-:W-:-:S05]  /*1de0*/  SEL R36, R33, R21, !P2 ;  /* 0x0000001521247207 */ /* 0x000fca0005000000 */
[C---:B------:R-:W-:Y:S02]  /*1df0*/  IMAD.IADD R36, R35.reuse, 0x1, R36 ;  /* 0x0000000123247824 */ /* 0x040fe400078e0224 */
[----:B------:R-:W-:-:S03]  /*1e00*/  VIADD R35, R35, UR19 ;  /* 0x0000001323237c36 */ /* 0x000fc60008000000 */
[----:B------:R-:W-:Y:S02]  /*1e10*/  LEA R37, R36, UR23, 0x2 ;  /* 0x0000001724257c11 */ /* 0x000fe4000f8e10ff */
[----:B------:R-:W-:-:S05]  /*1e20*/  IABS R36, R35 ;  /* 0x0000002300247213 */ /* 0x000fca0000000000 */
[----:B------:R-:W-:Y:S01]  /*1e30*/  IMAD.HI.U32 R21, R29, R36, RZ ;  /* 0x000000241d157227 */ /* 0x000fe200078e00ff */
[----:B0-----:R-:W-:-:S05]  /*1e40*/  IADD3 R18, P6, PT, R18, UR22, RZ ;  /* 0x0000001612127c10 */ /* 0x001fca000ffde0ff */
[----:B------:R-:W-:Y:S01]  /*1e50*/  IMAD.X R19, RZ, RZ, R19, P6 ;  /* 0x000000ffff137224 */ /* 0x000fe200030e0613 */
[----:B--2---:R0:W-:Y:S02]  /*1e60*/  STS [R37], R20 ;  /* 0x0000001425007388 */ /* 0x0041e40000000800 */
[----:B0-----:R-:W-:-:S05]  /*1e70*/  IADD3 R37, PT, PT, -R21, RZ, RZ ;  /* 0x000000ff15257210 */ /* 0x001fca0007ffe1ff */
[----:B------:R-:W-:-:S05]  /*1e80*/  IMAD R36, R32, R37, R36 ;  /* 0x0000002520247224 */ /* 0x000fca00078e0224 */
[----:B------:R-:W-:-:S13]  /*1e90*/  ISETP.GT.U32.AND P4, PT, R30, R36, PT ;  /* 0x000000241e00720c */ /* 0x000fda0003f84070 */
[----:B------:R-:W-:-:S05]  /*1ea0*/  @!P4 IMAD.IADD R36, R36, 0x1, -R32 ;  /* 0x000000012424c824 */ /* 0x000fca00078e0a20 */
[----:B------:R-:W-:Y:S02]  /*1eb0*/  ISETP.GE.U32.AND P3, PT, R36, R30, PT ;  /* 0x0000001e2400720c */ /* 0x000fe40003f66070 */
[----:B------:R-:W-:-:S04]  /*1ec0*/  LOP3.LUT R36, R35, R34, RZ, 0x3c, !PT ;  /* 0x0000002223247212 */ /* 0x000fc800078e3cff */
[----:B------:R-:W-:Y:S02]  /*1ed0*/  ISETP.GE.AND P5, PT, R36, RZ, PT ;  /* 0x000000ff2400720c */ /* 0x000fe40003fa6270 */
[----:B------:R-:W-:Y:S01]  /*1ee0*/  @!P4 IADD3 R21, PT, PT, R21, 0x1, RZ ;  /* 0x000000011515c810 */ /* 0x000fe20007ffe0ff */
[----:B------:R0:W2:Y:S04]  /*1ef0*/  LDG.E R36, desc[UR14][R18.64] ;  /* 0x0000000e12247981 */ /* 0x0000a8000c1e1900 */
[----:B------:R-:W-:-:S06]  /*1f00*/  @P3 VIADD R21, R21, 0x1 ;  /* 0x0000000115153836 */ /* 0x000fcc0000000000 */
[----:B------:R-:W-:-:S05]  /*1f10*/  @!P5 IMAD.MOV R21, RZ, RZ, -R21 ;  /* 0x000000ffff15d224 */ /* 0x000fca00078e0a15 */
[----:B------:R-:W-:-:S04]  /*1f20*/  SEL R20, R33, R21, !P2 ;  /* 0x0000001521147207 */ /* 0x000fc80005000000 */
[----:B------:R-:W-:-:S04]  /*1f30*/  IADD3 R20, PT, PT, R35, R20, RZ ;  /* 0x0000001423147210 */ /* 0x000fc80007ffe0ff */
[----:B------:R-:W-:Y:S02]  /*1f40*/  LEA R37, R20, UR23, 0x2 ;  /* 0x0000001714257c11 */ /* 0x000fe4000f8e10ff */
[----:B------:R-:W-:-:S05]  /*1f50*/  IADD3 R20, P3, PT, R18, UR22, RZ ;  /* 0x0000001612147c10 */ /* 0x000fca000ff7e0ff */
[----:B------:R-:W-:-:S05]  /*1f60*/  IMAD.X R21, RZ, RZ, R19, P3 ;  /* 0x000000ffff157224 */ /* 0x000fca00018e0613 */
[----:B------:R-:W3:Y:S01]  /*1f70*/  LDG.E R20, desc[UR14][R20.64] ;  /* 0x0000000e14147981 */ /* 0x000ee2000c1e1900 */
[----:B------:R-:W-:-:S05]  /*1f80*/  VIADD R35, R35, UR19 ;  /* 0x0000001323237c36 */ /* 0x000fca0008000000 */
[----:B0-----:R-:W-:Y:S02]  /*1f90*/  IABS R19, R35 ;  /* 0x0000002300137213 */ /* 0x001fe40000000000 */
[----:B------:R-:W-:-:S03]  /*1fa0*/  LOP3.LUT R34, R35, R34, RZ, 0x3c, !PT ;  /* 0x0000002223227212 */ /* 0x000fc600078e3cff */
[----:B------:R-:W-:Y:S01]  /*1fb0*/  IMAD.HI.U32 R18, R29, R19, RZ ;  /* 0x000000131d127227 */ /* 0x000fe200078e00ff */
[----:B------:R-:W-:-:S04]  /*1fc0*/  ISETP.GE.AND P5, PT, R34, RZ, PT ;  /* 0x000000ff2200720c */ /* 0x000fc80003fa6270 */
[----:B------:R-:W-:-:S05]  /*1fd0*/  IADD3 R34, PT, PT, -R18, RZ, RZ ;  /* 0x000000ff12227210 */ /* 0x000fca0007ffe1ff */
[----:B------:R-:W-:-:S05]  /*1fe0*/  IMAD R19, R32, R34, R19 ;  /* 0x0000002220137224 */ /* 0x000fca00078e0213 */
[----:B------:R-:W-:-:S13]  /*1ff0*/  ISETP.GT.U32.AND P4, PT, R30, R19, PT ;  /* 0x000000131e00720c */ /* 0x000fda0003f84070 */
[----:B------:R-:W-:-:S05]  /*2000*/  @!P4 IMAD.IADD R19, R19, 0x1, -R32 ;  /* 0x000000011313c824 */ /* 0x000fca00078e0a20 */
[----:B------:R-:W-:Y:S01]  /*2010*/  ISETP.GE.U32.AND P3, PT, R19, R30, PT ;  /* 0x0000001e1300720c */ /* 0x000fe20003f66070 */
[----:B------:R-:W-:-:S12]  /*2020*/  @!P4 VIADD R18, R18, 0x1 ;  /* 0x000000011212c836 */ /* 0x000fd80000000000 */
[----:B------:R-:W-:-:S05]  /*2030*/  @P3 IADD3 R18, PT, PT, R18, 0x1, RZ ;  /* 0x0000000112123810 */ /* 0x000fca0007ffe0ff */
[----:B------:R-:W-:-:S05]  /*2040*/  @!P5 IMAD.MOV R18, RZ, RZ, -R18 ;  /* 0x000000ffff12d224 */ /* 0x000fca00078e0a12 */
[----:B------:R-:W-:-:S05]  /*2050*/  SEL R18, R33, R18, !P2 ;  /* 0x0000001221127207 */ /* 0x000fca0005000000 */
[----:B------:R-:W-:-:S05]  /*2060*/  IMAD.IADD R18, R35, 0x1, R18 ;  /* 0x0000000123127824 */ /* 0x000fca00078e0212 */
[----:B------:R-:W-:Y:S02]  /*2070*/  LEA R19, R18, UR23, 0x2 ;  /* 0x0000001712137c11 */ /* 0x000fe4000f8e10ff */
[----:B------:R-:W-:-:S04]  /*2080*/  IADD3 R35, PT, PT, R35, UR19, RZ ;  /* 0x0000001323237c10 */ /* 0x000fc8000fffe0ff */
[----:B------:R-:W-:Y:S01]  /*2090*/  ISETP.GE.AND P2, PT, R35, UR24, PT ;  /* 0x0000001823007c0c */ /* 0x000fe2000bf46270 */
[----:B--2---:R0:W-:Y:S04]  /*20a0*/  STS [R37], R36 ;  /* 0x0000002425007388 */ /* 0x0041e80000000800 */
[----:B---3--:R0:W-:Y:S08]  /*20b0*/  STS [R19], R20 ;  /* 0x0000001413007388 */ /* 0x0081f00000000800 */
[----:B------:R-:W-:Y:S05]  /*20c0*/  @!P2 BRA `(.L_x_22) ;  /* 0xfffffff80080a947 */ /* 0x000fea000383ffff */
.L_x_19:
[----:B------:R-:W-:Y:S05]  /*20d0*/  BSYNC.RECONVERGENT B0 ;  /* 0x0000000000007941 */ /* 0x000fea0003800200 */
.L_x_18:
[----:B------:R-:W5:Y:S01]  /*20e0*/  LDC R29, c[0x0][0x380] ;  /* 0x0000e000ff1d7b82 */ /* 0x000f620000000800 */
[----:B------:R-:W-:-:S07]  /*20f0*/  IMAD.MOV.U32 R21, RZ, RZ, RZ ;  /* 0x000000ffff157224 */ /* 0x000fce00078e00ff */
[----:B------:R-:W-:Y:S01]  /*2100*/  BAR.SYNC.DEFER_BLOCKING 0x0 ;  /* 0x0000000000007b1d */ /* 0x000fe20000010000 */
[----:B-----5:R-:W-:-:S13]  /*2110*/  ISETP.GE.AND P2, PT, R29, 0x1, PT ;  /* 0x000000011d00780c */ /* 0x020fda0003f46270 */
[----:B------:R-:W-:Y:S05]  /*2120*/  @!P2 BRA `(.L_x_23) ;  /* 0x000000040050a947 */ /* 0x000fea0003800000 */
[----:B------:R-:W-:Y:S01]  /*2130*/  UISETP.GE.U32.AND UP0, UPT, UR25, 0x7, UPT ;  /* 0x000000071900788c */ /* 0x000fe2000bf06070 */
[----:B------:R-:W-:Y:S01]  /*2140*/  IMAD.MOV.U32 R21, RZ, RZ, RZ ;  /* 0x000000ffff157224 */ /* 0x000fe200078e00ff */
[----:B------:R-:W-:-:S07]  /*2150*/  UMOV UR5, URZ ;  /* 0x000000ff00057c82 */ /* 0x000fce0008000000 */
[----:B------:R-:W-:Y:S05]  /*2160*/  BRA.U !UP0, `(.L_x_24) ;  /* 0x0000000108887547 */ /* 0x000fea000b800000 */
[----:B------:R-:W-:Y:S01]  /*2170*/  HFMA2 R21, -RZ, RZ, 0, 0 ;  /* 0x00000000ff157431 */ /* 0x000fe200000001ff */
[----:B------:R-:W-:-:S06]  /*2180*/  UMOV UR5, URZ ;  /* 0x000000ff00057c82 */ /* 0x000fcc0008000000 */
.L_x_25:
[----:B0---4-:R-:W-:Y:S02]  /*2190*/  IMAD R19, R0, R29, UR5 ;  /* 0x0000000500137e24 */ /* 0x011fe4000f8e021d */
[----:B------:R-:W-:Y:S01]  /*21a0*/  VIADD R18, R25, UR5 ;  /* 0x0000000519127c36 */ /* 0x000fe20008000000 */
[----:B------:R-:W-:Y:S02]  /*21b0*/  UIADD3 UR5, UPT, UPT, UR5, 0x8, URZ ;  /* 0x0000000805057890 */ /* 0x000fe4000fffe0ff */
[----:B------:R-:W-:Y:S02]  /*21c0*/  LEA R19, R19, UR20, 0x2 ;  /* 0x0000001413137c11 */ /* 0x000fe4000f8e10ff */
[----:B------:R-:W-:Y:S01]  /*21d0*/  LEA R18, R18, UR23, 0x2 ;  /* 0x0000001712127c11 */ /* 0x000fe2000f8e10ff */
[----:B------:R-:W-:Y:S02]  /*21e0*/  UISETP.NE.AND UP0, UPT, UR5, UR9, UPT ;  /* 0x000000090500728c */ /* 0x000fe4000bf05270 */
[----:B-1----:R-:W-:Y:S04]  /*21f0*/  LDS R20, [R19] ;  /* 0x0000000013147984 */ /* 0x002fe80000000800 */
[----:B------:R-:W0:Y:S04]  /*2200*/  LDS R30, [R18] ;  /* 0x00000000121e7984 */ /* 0x000e280000000800 */
[----:B------:R-:W-:Y:S04]  /*2210*/  LDS R31, [R19+0x4] ;  /* 0x00000400131f7984 */ /* 0x000fe80000000800 */
[----:B--2---:R-:W1:Y:S04]  /*2220*/  LDS R32, [R18+0x4] ;  /* 0x0000040012207984 */ /* 0x004e680000000800 */
[----:B---3--:R-:W-:Y:S04]  /*2230*/  LDS R33, [R19+0x8] ;  /* 0x0000080013217984 */ /* 0x008fe80000000800 */
[----:B------:R-:W2:Y:S04]  /*2240*/  LDS R34, [R18+0x8] ;  /* 0x0000080012227984 */ /* 0x000ea80000000800 */
[----:B------:R-:W-:Y:S04]  /*2250*/  LDS R35, [R19+0x14] ;  /* 0x0000140013237984 */ /* 0x000fe80000000800 */
[----:B------:R-:W-:Y:S01]  /*2260*/  LDS R36, [R18+0x1c] ;  /* 0x00001c0012247984 */ /* 0x000fe20000000800 */
[----:B0-----:R-:W-:-:S03]  /*2270*/  FFMA R30, R20, R30, R21 ;  /* 0x0000001e141e7223 */ /* 0x001fc60000000015 */
[----:B------:R-:W-:Y:S04]  /*2280*/  LDS R21, [R19+0xc] ;  /* 0x00000c0013157984 */ /* 0x000fe80000000800 */
[----:B------:R-:W0:Y:S01]  /*2290*/  LDS R20, [R18+0xc] ;  /* 0x00000c0012147984 */ /* 0x000e220000000800 */
[----:B-1----:R-:W-:-:S03]  /*22a0*/  FFMA R30, R31, R32, R30 ;  /* 0x000000201f1e7223 */ /* 0x002fc6000000001e */
[----:B------:R-:W-:Y:S04]  /*22b0*/  LDS R31, [R19+0x10] ;  /* 0x00001000131f7984 */ /* 0x000fe80000000800 */
[----:B------:R-:W-:Y:S01]  /*22c0*/  LDS R32, [R18+0x14] ;  /* 0x0000140012207984 */ /* 0x000fe20000000800 */
[----:B--2---:R-:W-:-:S03]  /*22d0*/  FFMA R34, R33, R34, R30 ;  /* 0x0000002221227223 */ /* 0x004fc6000000001e */
[----:B------:R-:W1:Y:S04]  /*22e0*/  LDS R30, [R18+0x10] ;  /* 0x00001000121e7984 */ /* 0x000e680000000800 */
[----:B------:R-:W-:Y:S01]  /*22f0*/  LDS R33, [R18+0x18] ;  /* 0x0000180012217984 */ /* 0x000fe20000000800 */
[----:B0-----:R-:W-:-:S03]  /*2300*/  FFMA R34, R21, R20, R34 ;  /* 0x0000001415227223 */ /* 0x001fc60000000022 */
[----:B------:R-:W0:Y:S04]  /*2310*/  LDS R20, [R19+0x18] ;  /* 0x0000180013147984 */ /* 0x000e280000000800 */
[----:B------:R-:W2:Y:S01]  /*2320*/  LDS R21, [R19+0x1c] ;  /* 0x00001c0013157984 */ /* 0x000ea20000000800 */
[----:B-1----:R-:W-:-:S04]  /*2330*/  FFMA R30, R31, R30, R34 ;  /* 0x0000001e1f1e7223 */ /* 0x002fc80000000022 */
[----:B------:R-:W-:-:S04]  /*2340*/  FFMA R35, R35, R32, R30 ;  /* 0x0000002023237223 */ /* 0x000fc8000000001e */
[----:B0-----:R-:W-:-:S04]  /*2350*/  FFMA R20, R20, R33, R35 ;  /* 0x0000002114147223 */ /* 0x001fc80000000023 */
[----:B--2---:R-:W-:Y:S01]  /*2360*/  FFMA R21, R21, R36, R20 ;  /* 0x0000002415157223 */ /* 0x004fe20000000014 */
[----:B------:R-:W-:Y:S06]  /*2370*/  BRA.U UP0, `(.L_x_25) ;  /* 0xfffffffd00847547 */ /* 0x000fec000b83ffff */
[----:B------:R-:W-:-:S05]  /*2380*/  UMOV UR5, UR9 ;  /* 0x0000000900057c82 */ /* 0x000fca0008000000 */
.L_x_24:
[----:B------:R-:W-:-:S09]  /*2390*/  UISETP.NE.AND UP0, UPT, UR26, URZ, UPT ;  /* 0x000000ff1a00728c */ /* 0x000fd2000bf05270 */
[----:B------:R-:W-:Y:S05]  /*23a0*/  BRA.U !UP0, `(.L_x_23) ;  /* 0x0000000108b07547 */ /* 0x000fea000b800000 */
[----:B------:R-:W-:Y:S02]  /*23b0*/  UIADD3 UR6, UPT, UPT, UR26, -0x1, URZ ;  /* 0xffffffff1a067890 */ /* 0x000fe4000fffe0ff */
[----:B------:R-:W-:Y:S02]  /*23c0*/  UISETP.NE.AND UP1, UPT, UR27, URZ, UPT ;  /* 0x000000ff1b00728c */ /* 0x000fe4000bf25270 */
[----:B------:R-:W-:-:S09]  /*23d0*/  UISETP.GE.U32.AND UP0, UPT, UR6, 0x3, UPT ;  /* 0x000000030600788c */ /* 0x000fd2000bf06070 */
[----:B------:R-:W-:Y:S05]  /*23e0*/  BRA.U !UP0, `(.L_x_26) ;  /* 0x0000000108447547 */ /* 0x000fea000b800000 */
[----:B0---4-:R-:W-:Y:S02]  /*23f0*/  IMAD R18, R0, R29, UR5 ;  /* 0x0000000500127e24 */ /* 0x011fe4000f8e021d */
[----:B------:R-:W-:Y:S01]  /*2400*/  VIADD R19, R25, UR5 ;  /* 0x0000000519137c36 */ /* 0x000fe20008000000 */
[----:B------:R-:W-:Y:S02]  /*2410*/  UIADD3 UR5, UPT, UPT, UR5, 0x4, URZ ;  /* 0x0000000405057890 */ /* 0x000fe4000fffe0ff */
[----:B------:R-:W-:Y:S02]  /*2420*/  LEA R30, R18, UR20, 0x2 ;  /* 0x00000014121e7c11 */ /* 0x000fe4000f8e10ff */
[----:B------:R-:W-:-:S03]  /*2430*/  LEA R31, R19, UR23, 0x2 ;  /* 0x00000017131f7c11 */ /* 0x000fc6000f8e10ff */
[----:B--2---:R-:W-:Y:S04]  /*2440*/  LDS R32, [R30] ;  /* 0x000000001e207984 */ /* 0x004fe80000000800 */
[----:B---3--:R-:W0:Y:S04]  /*2450*/  LDS R33, [R31] ;  /* 0x000000001f217984 */ /* 0x008e280000000800 */
[----:B------:R-:W-:Y:S04]  /*2460*/  LDS R35, [R30+0x4] ;  /* 0x000004001e237984 */ /* 0x000fe80000000800 */
[----:B------:R-:W2:Y:S04]  /*2470*/  LDS R34, [R31+0x4] ;  /* 0x000004001f227984 */ /* 0x000ea80000000800 */
[----:B------:R-:W-:Y:S04]  /*2480*/  LDS R19, [R30+0x8] ;  /* 0x000008001e137984 */ /* 0x000fe80000000800 */
[----:B-1----:R-:W1:Y:S04]  /*2490*/  LDS R20, [R31+0x8] ;  /* 0x000008001f147984 */ /* 0x002e680000000800 */
[----:B------:R-:W-:Y:S04]  /*24a0*/  LDS R18, [R30+0xc] ;  /* 0x00000c001e127984 */ /* 0x000fe80000000800 */
[----:B------:R-:W3:Y:S01]  /*24b0*/  LDS R36, [R31+0xc] ;  /* 0x00000c001f247984 */ /* 0x000ee20000000800 */
[----:B0-----:R-:W-:-:S04]  /*24c0*/  FFMA R32, R32, R33, R21 ;  /* 0x0000002120207223 */ /* 0x001fc80000000015 */
[----:B--2---:R-:W-:-:S04]  /*24d0*/  FFMA R32, R35, R34, R32 ;  /* 0x0000002223207223 */ /* 0x004fc80000000020 */
[----:B-1----:R-:W-:-:S04]  /*24e0*/  FFMA R19, R19, R20, R32 ;  /* 0x0000001413137223 */ /* 0x002fc80000000020 */
[----:B---3--:R-:W-:-:S07]  /*24f0*/  FFMA R21, R18, R36, R19 ;  /* 0x0000002412157223 */ /* 0x008fce0000000013 */
.L_x_26:
[----:B------:R-:W-:Y:S05]  /*2500*/  BRA.U !UP1, `(.L_x_23) ;  /* 0x0000000109587547 */ /* 0x000fea000b800000 */
[----:B------:R-:W-:Y:S01]  /*2510*/  UISETP.NE.AND UP0, UPT, UR27, 0x1, UPT ;  /* 0x000000011b00788c */ /* 0x000fe2000bf05270 */
[----:B------:R-:W-:-:S08]  /*2520*/  LOP3.LUT P2, RZ, R29, 0x1, RZ, 0xc0, !PT ;  /* 0x000000011dff7812 */ /* 0x000fd0000784c0ff */
[----:B------:R-:W-:Y:S05]  /*2530*/  BRA.U !UP0, `(.L_x_27) ;  /* 0x00000001082c7547 */ /* 0x000fea000b800000 */
[----:B0---4-:R-:W-:Y:S01]  /*2540*/  IMAD R18, R0, R29, UR5 ;  /* 0x0000000500127e24 */ /* 0x011fe2000f8e021d */
[----:B------:R-:W-:Y:S01]  /*2550*/  IADD3 R19, PT, PT, R25, UR5, RZ ;  /* 0x0000000519137c10 */ /* 0x000fe2000fffe0ff */
[----:B------:R-:W-:-:S03]  /*2560*/  UIADD3 UR5, UPT, UPT, UR5, 0x2, URZ ;  /* 0x0000000205057890 */ /* 0x000fc6000fffe0ff */
[----:B------:R-:W-:Y:S02]  /*2570*/  LEA R18, R18, UR20, 0x2 ;  /* 0x0000001412127c11 */ /* 0x000fe4000f8e10ff */
[----:B------:R-:W-:-:S03]  /*2580*/  LEA R19, R19, UR23, 0x2 ;  /* 0x0000001713137c11 */ /* 0x000fc6000f8e10ff */
[----:B-1----:R-:W-:Y:S04]  /*2590*/  LDS R20, [R18] ;  /* 0x0000000012147984 */ /* 0x002fe80000000800 */
[----:B------:R-:W0:Y:S04]  /*25a0*/  LDS R30, [R19] ;  /* 0x00000000131e7984 */ /* 0x000e280000000800 */
[----:B------:R-:W-:Y:S04]  /*25b0*/  LDS R31, [R18+0x4] ;  /* 0x00000400121f7984 */ /* 0x000fe80000000800 */
[----:B--2---:R-:W1:Y:S01]  /*25c0*/  LDS R32, [R19+0x4] ;  /* 0x0000040013207984 */ /* 0x004e620000000800 */
[----:B0-----:R-:W-:-:S04]  /*25d0*/  FFMA R20, R20, R30, R21 ;  /* 0x0000001e14147223 */ /* 0x001fc80000000015 */
[----:B-1----:R-:W-:-:S07]  /*25e0*/  FFMA R21, R31, R32, R20 ;  /* 0x000000201f157223 */ /* 0x002fce0000000014 */
.L_x_27:
[----:B------:R-:W-:Y:S05]  /*25f0*/  @!P2 BRA `(.L_x_23) ;  /* 0x00000000001ca947 */ /* 0x000fea0003800000 */
[----:B0---4-:R-:W-:Y:S02]  /*2600*/  IMAD R18, R0, R29, UR5 ;  /* 0x0000000500127e24 */ /* 0x011fe4000f8e021d */
[----:B------:R-:W-:-:S03]  /*2610*/  VIADD R19, R25, UR5 ;  /* 0x0000000519137c36 */ /* 0x000fc60008000000 */
[----:B------:R-:W-:Y:S02]  /*2620*/  LEA R18, R18, UR20, 0x2 ;  /* 0x0000001412127c11 */ /* 0x000fe4000f8e10ff */
[----:B------:R-:W-:-:S04]  /*2630*/  LEA R19, R19, UR23, 0x2 ;  /* 0x0000001713137c11 */ /* 0x000fc8000f8e10ff */
[----:B------:R-:W-:Y:S04]  /*2640*/  LDS R18, [R18] ;  /* 0x0000000012127984 */ /* 0x000fe80000000800 */
[----:B------:R-:W0:Y:S02]  /*2650*/  LDS R19, [R19] ;  /* 0x0000000013137984 */ /* 0x000e240000000800 */
[----:B0-----:R-:W-:-:S07]  /*2660*/  FFMA R21, R18, R19, R21 ;  /* 0x0000001312157223 */ /* 0x001fce0000000015 */
.L_x_23:
[----:B------:R-:W-:Y:S01]  /*2670*/  FSETP.GE.AND P2, PT, R21, RZ, PT ;  /* 0x000000ff1500720b */ /* 0x000fe20003f46000 */
[----:B------:R-:W-:-:S12]  /*2680*/  BSSY.RECONVERGENT B0, `(.L_x_28) ;  /* 0x0000005000007945 */ /* 0x000fd80003800200 */
[----:B------:R-:W-:Y:S05]  /*2690*/  @!P2 BRA `(.L_x_29) ;  /* 0x000000000008a947 */ /* 0x000fea0003800000 */
[----:B------:R0:W-:Y:S01]  /*26a0*/  ATOMS.MAX.S32 RZ, [R8], R21 ;  /* 0x0000001508ff738c */ /* 0x0001e20001000200 */
[----:B------:R-:W-:Y:S05]  /*26b0*/  BRA `(.L_x_30) ;  /* 0x0000000000047947 */ /* 0x000fea0003800000 */
.L_x_29:
[----:B------:R0:W-:Y:S02]  /*26c0*/  ATOMS.MIN RZ, [R8], R21 ;  /* 0x0000001508ff738c */ /* 0x0001e40000800000 */
.L_x_30:
[----:B------:R-:W-:Y:S05]  /*26d0*/  BSYNC.RECONVERGENT B0 ;  /* 0x0000000000007941 */ /* 0x000fea0003800200 */
.L_x_28:
[----:B------:R-:W-:Y:S01]  /*26e0*/  BAR.SYNC.DEFER_BLOCKING 0x0 ;  /* 0x0000000000007b1d */ /* 0x000fe20000010000 */
[----:B01----:R-:W-:-:S07]  /*26f0*/  IMAD.MOV.U32 R20, RZ, RZ, 0x3bbb989d ;  /* 0x3bbb989dff147424 */ /* 0x003fce00078e00ff */
[----:B--23--:R-:W0:Y:S01]  /*2700*/  LDC R33, c[0x0][0x364] ;  /* 0x0000d900ff217b82 */ /* 0x00ce220000000800 */
[----:B------:R-:W-:Y:S01]  /*2710*/  BSSY.RECONVERGENT B0, `(.L_x_31) ;  /* 0x0000011000007945 */ /* 0x000fe20003800200 */
[----:B----4-:R-:W1:Y:S01]  /*2720*/  LDS R18, [R8] ;  /* 0x0000000008127984 */ /* 0x010e620000000800 */
[----:B0-----:R-:W-:Y:S02]  /*2730*/  IMAD R32, R33, 0x4, R8 ;  /* 0x0000000421207824 */ /* 0x001fe400078e0208 */
[----:B-1----:R-:W-:Y:S01]  /*2740*/  FADD R19, -R18, R21 ;  /* 0x0000001512137221 */ /* 0x002fe20000000100 */
[----:B------:R-:W-:-:S03]  /*2750*/  HFMA2 R21, -RZ, RZ, 3.7421875, 0 ;  /* 0x437c0000ff157431 */ /* 0x000fc600000001ff */
[----:B------:R-:W-:-:S04]  /*2760*/  FFMA.SAT R18, R19, R20, 0.5 ;  /* 0x3f00000013127423 */ /* 0x000fc80000002014 */
[----:B------:R-:W-:-:S04]  /*2770*/  FFMA.RM R18, R18, R21, 12582913 ;  /* 0x4b40000112127423 */ /* 0x000fc80000004015 */
[C---:B------:R-:W-:Y:S01]  /*2780*/  FADD R30, R18.reuse, -12583039 ;  /* 0xcb40007f121e7421 */ /* 0x040fe20000000000 */
[----:B------:R-:W-:-:S03]  /*2790*/  IMAD.SHL.U32 R31, R18, 0x800000, RZ ;  /* 0x00800000121f7824 */ /* 0x000fc600078e00ff */
[----:B------:R-:W-:-:S04]  /*27a0*/  FFMA R30, R19, 1.4426950216293334961, -R30 ;  /* 0x3fb8aa3b131e7823 */ /* 0x000fc8000000081e */
[----:B------:R-:W-:-:S06]  /*27b0*/  FFMA R30, R19, 1.925963033500011079e-08, R30 ;  /* 0x32a57060131e7823 */ /* 0x000fcc000000001e */
[----:B------:R-:W0:Y:S02]  /*27c0*/  MUFU.EX2 R30, R30 ;  /* 0x0000001e001e7308 */ /* 0x000e240000000800 */
[----:B0-----:R-:W-:-:S07]  /*27d0*/  FMUL R31, R31, R30 ;  /* 0x0000001e1f1f7220 */ /* 0x001fce0000400000 */
.L_x_32:
[----:B------:R-:W0:Y:S02]  /*27e0*/  LDS R18, [R32] ;  /* 0x0000000020127984 */ /* 0x000e240000000800 */
[----:B0-----:R-:W-:-:S05]  /*27f0*/  FADD R19, R31, R18 ;  /* 0x000000121f137221 */ /* 0x001fca0000000000 */
[----:B------:R-:W0:Y:S02]  /*2800*/  ATOMS.CAST.SPIN P2, [R32], R18, R19 ;  /* 0x000000122000758d */ /* 0x000e240001840013 */
[----:B0-----:R-:W-:Y:S05]  /*2810*/  @!P2 BRA `(.L_x_32) ;  /* 0xfffffffc00f0a947 */ /* 0x001fea000383ffff */
[----:B------:R-:W-:Y:S05]  /*2820*/  BSYNC.RECONVERGENT B0 ;  /* 0x0000000000007941 */ /* 0x000fea0003800200 */
.L_x_31:
[----:B------:R-:W-:Y:S06]  /*2830*/  BAR.SYNC.DEFER_BLOCKING 0x0 ;  /* 0x0000000000007b1d */ /* 0x000fec0000010000 */
[----:B------:R-:W-:Y:S04]  /*2840*/  BSSY.RECONVERGENT B0, `(.L_x_33) ;  /* 0x0000020000007945 */ /* 0x000fe80003800200 */
[----:B------:R-:W-:Y:S05]  /*2850*/  @P0 BRA `(.L_x_34) ;  /* 0x0000000000780947 */ /* 0x000fea0003800000 */
[----:B------:R-:W-:Y:S04]  /*2860*/  LDS R33, [R9] ;  /* 0x0000000009217984 */ /* 0x000fe80000000800 */
[----:B------:R-:W0:Y:S02]  /*2870*/  LDS R30, [R10] ;  /* 0x000000000a1e7984 */ /* 0x000e240000000800 */
[----:B0-----:R-:W-:-:S04]  /*2880*/  FSETP.GT.AND P0, PT, R33, R30, PT ;  /* 0x0000001e2100720b */ /* 0x001fc80003f04000 */
[----:B------:R-:W-:-:S05]  /*2890*/  FSEL R18, R33, R30, P0 ;  /* 0x0000001e21127208 */ /* 0x000fca0000000000 */
[--C-:B------:R-:W-:Y:S01]  /*28a0*/  FADD R33, R33, -R18.reuse ;  /* 0x8000001221217221 */ /* 0x100fe20000000000 */
[----:B------:R-:W-:-:S03]  /*28b0*/  FADD R19, R30, -R18 ;  /* 0x800000121e137221 */ /* 0x000fc60000000000 */
[-C--:B------:R-:W-:Y:S01]  /*28c0*/  FFMA.SAT R30, R33, R20.reuse, 0.5 ;  /* 0x3f000000211e7423 */ /* 0x080fe20000002014 */
[----:B------:R-:W-:-:S03]  /*28d0*/  FFMA.SAT R32, R19, R20, 0.5 ;  /* 0x3f00000013207423 */ /* 0x000fc60000002014 */
[-C--:B------:R-:W-:Y:S01]  /*28e0*/  FFMA.RM R20, R30, R21.reuse, 12582913 ;  /* 0x4b4000011e147423 */ /* 0x080fe20000004015 */
[----:B------:R-:W-:Y:S01]  /*28f0*/  FFMA.RM R32, R32, R21, 12582913 ;  /* 0x4b40000120207423 */ /* 0x000fe20000004015 */
[----:B------:R-:W0:Y:S02]  /*2900*/  LDS R30, [R11] ;  /* 0x000000000b1e7984 */ /* 0x000e240000000800 */
[C---:B------:R-:W-:Y:S01]  /*2910*/  FADD R34, R20.reuse, -12583039 ;  /* 0xcb40007f14227421 */ /* 0x040fe20000000000 */
[----:B------:R-:W-:Y:S01]  /*2920*/  SHF.L.U32 R20, R20, 0x17, RZ ;  /* 0x0000001714147819 */ /* 0x000fe200000006ff */
[----:B------:R-:W1:Y:S02]  /*2930*/  LDS R21, [R12] ;  /* 0x000000000c157984 */ /* 0x000e640000000800 */
[C---:B------:R-:W-:Y:S02]  /*2940*/  FFMA R34, R33.reuse, 1.4426950216293334961, -R34 ;  /* 0x3fb8aa3b21227823 */ /* 0x040fe40000000822 */
[----:B------:R2:W-:Y:S02]  /*2950*/  STS [R9], R18 ;  /* 0x0000001209007388 */ /* 0x0005e40000000800 */
[----:B------:R-:W-:Y:S01]  /*2960*/  FFMA R33, R33, 1.925963033500011079e-08, R34 ;  /* 0x32a5706021217823 */ /* 0x000fe20000000022 */
[C---:B------:R-:W-:Y:S01]  /*2970*/  FADD R34, R32.reuse, -12583039 ;  /* 0xcb40007f20227421 */ /* 0x040fe20000000000 */
[----:B------:R-:W-:-:S03]  /*2980*/  IMAD.SHL.U32 R32, R32, 0x800000, RZ ;  /* 0x0080000020207824 */ /* 0x000fc600078e00ff */
[C---:B------:R-:W-:Y:S01]  /*2990*/  FFMA R34, R19.reuse, 1.4426950216293334961, -R34 ;  /* 0x3fb8aa3b13227823 */ /* 0x040fe20000000822 */
[----:B------:R-:W3:Y:S03]  /*29a0*/  MUFU.EX2 R33, R33 ;  /* 0x0000002100217308 */ /* 0x000ee60000000800 */
[----:B------:R-:W-:-:S05]  /*29b0*/  FFMA R34, R19, 1.925963033500011079e-08, R34 ;  /* 0x32a5706013227823 */ /* 0x000fca0000000022 */
[----:B------:R-:W4:Y:S01]  /*29c0*/  MUFU.EX2 R19, R34 ;  /* 0x0000002200137308 */ /* 0x000f220000000800 */
[----:B---3--:R-:W-:-:S04]  /*29d0*/  FMUL R35, R20, R33 ;  /* 0x0000002114237220 */ /* 0x008fc80000400000 */
[----:B0-----:R-:W-:Y:S01]  /*29e0*/  FMUL R35, R30, R35 ;  /* 0x000000231e237220 */ /* 0x001fe20000400000 */
[----:B----4-:R-:W-:-:S04]  /*29f0*/  FMUL R32, R32, R19 ;  /* 0x0000001320207220 */ /* 0x010fc80000400000 */
[----:B-1----:R-:W-:-:S05]  /*2a00*/  FFMA R20, R32, R21, R35 ;  /* 0x0000001520147223 */ /* 0x002fca0000000023 */
[----:B------:R2:W-:Y:S04]  /*2a10*/  STS [R11], R20 ;  /* 0x000000140b007388 */ /* 0x0005e80000000800 */
[----:B------:R2:W-:Y:S04]  /*2a20*/  STS [R13], R32 ;  /* 0x000000200d007388 */ /* 0x0005e80000000800 */
[----:B------:R2:W-:Y:S02]  /*2a30*/  STS [R14], R35 ;  /* 0x000000230e007388 */ /* 0x0005e40000000800 */
.L_x_34:
[----:B------:R-:W-:Y:S05]  /*2a40*/  BSYNC.RECONVERGENT B0 ;  /* 0x0000000000007941 */ /* 0x000fea0003800200 */
.L_x_33:
[----:B------:R-:W-:Y:S01]  /*2a50*/  BAR.SYNC.DEFER_BLOCKING 0x0 ;  /* 0x0000000000007b1d */ /* 0x000fe20000010000 */
[----:B------:R-:W-:-:S05]  /*2a60*/  LEA R19, R4, UR21, 0x2 ;  /* 0x0000001504137c11 */ /* 0x000fca000f8e10ff */
[----:B------:R-:W-:Y:S01]  /*2a70*/  BSSY.RECONVERGENT B0, `(.L_x_35) ;  /* 0x0000038000007945 */ /* 0x000fe20003800200 */
[----:B--2---:R-:W0:Y:S02]  /*2a80*/  LDS R18, [R15] ;  /* 0x000000000f127984 */ /* 0x004e240000000800 */
[----:B0-----:R-:W-:-:S05]  /*2a90*/  FMUL R18, R31, R18 ;  /* 0x000000121f127220 */ /* 0x001fca0000400000 */
[----:B------:R0:W-:Y:S01]  /*2aa0*/  STS [R19], R18 ;  /* 0x0000001213007388 */ /* 0x0001e20000000800 */
[----:B------:R-:W-:Y:S05]  /*2ab0*/  @P1 BRA `(.L_x_36) ;  /* 0x0000000000cc1947 */ /* 0x000fea0003800000 */
[----:B------:R-:W-:Y:S01]  /*2ac0*/  ISETP.NE.AND P0, PT, R28, RZ, PT ;  /* 0x000000ff1c00720c */ /* 0x000fe20003f05270 */
[----:B------:R-:W-:Y:S01]  /*2ad0*/  IMAD.U32 R35, RZ, RZ, UR24 ;  /* 0x00000018ff237e24 */ /* 0x000fe2000f8e00ff */
[----:B------:R-:W-:Y:S01]  /*2ae0*/  BSSY.RECONVERGENT B1, `(.L_x_37) ;  /* 0x0000018000017945 */ /* 0x000fe20003800200 */
[----:B------:R-:W-:Y:S02]  /*2af0*/  ISETP.GE.U32.AND P2, PT, R7, 0x3, PT ;  /* 0x000000030700780c */ /* 0x000fe40003f46070 */
[----:B------:R-:W-:Y:S01]  /*2b00*/  MOV R34, R4 ;  /* 0x0000000400227202 */ /* 0x000fe20000000f00 */
[----:B------:R-:W-:-:S07]  /*2b10*/  IMAD R35, R35, UR4, RZ ;  /* 0x0000000423237c24 */ /* 0x000fce000f8e02ff */
[----:B------:R-:W-:Y:S05]  /*2b20*/  @!P0 BRA `(.L_x_38) ;  /* 0x00000000004c8947 */ /* 0x000fea0003800000 */
[----:B0-----:R-:W0:Y:S01]  /*2b30*/  LDC.64 R18, c[0x0][0x3a0] ;  /* 0x0000e800ff127b82 */ /* 0x001e220000000a00 */
[----:B------:R-:W-:-:S04]  /*2b40*/  IMAD.IADD R21, R4, 0x1, R35 ;  /* 0x0000000104157824 */ /* 0x000fc800078e0223 */
[----:B0-----:R-:W-:-:S05]  /*2b50*/  IMAD.WIDE R18, R21, 0x4, R18 ;  /* 0x0000000415127825 */ /* 0x001fca00078e0212 */
[----:B------:R-:W2:Y:S01]  /*2b60*/  LDG.E R20, desc[UR14][R18.64] ;  /* 0x0000000e12147981 */ /* 0x000ea2000c1e1900 */
[----:B------:R-:W-:Y:S01]  /*2b70*/  ISETP.NE.AND P0, PT, R28, 0x1, PT ;  /* 0x000000011c00780c */ /* 0x000fe20003f05270 */
[----:B------:R-:W-:Y:S02]  /*2b80*/  IMAD.MOV.U32 R34, RZ, RZ, R5 ;  /* 0x000000ffff227224 */ /* 0x000fe400078e0005 */
[----:B--2---:R1:W-:Y:S10]  /*2b90*/  STS [R17], R20 ;  /* 0x0000001411007388 */ /* 0x0043f40000000800 */
[----:B------:R-:W-:Y:S05]  /*2ba0*/  @!P0 BRA `(.L_x_38) ;  /* 0x00000000002c8947 */ /* 0x000fea0003800000 */
[----:B------:R-:W-:Y:S02]  /*2bb0*/  ISETP.NE.AND P1, PT, R28, 0x2, PT ;  /* 0x000000021c00780c */ /* 0x000fe40003f25270 */
[----:B-1----:R-:W-:-:S04]  /*2bc0*/  IADD3 R20, P0, PT, R18, UR22, RZ ;  /* 0x0000001612147c10 */ /* 0x002fc8000ff1e0ff */
[----:B------:R-:W-:-:S07]  /*2bd0*/  IADD3.X R21, PT, PT, RZ, R19, RZ, P0, !PT ;  /* 0x00000013ff157210 */ /* 0x000fce00007fe4ff */
[----:B------:R-:W-:Y:S02]  /*2be0*/  @P1 IADD3 R18, P0, PT, R20, UR22, RZ ;  /* 0x0000001614121c10 */ /* 0x000fe4000ff1e0ff */
[----:B------:R-:W2:Y:S03]  /*2bf0*/  LDG.E R20, desc[UR14][R20.64] ;  /* 0x0000000e14147981 */ /* 0x000ea6000c1e1900 */
[----:B------:R-:W-:-:S06]  /*2c00*/  @P1 IMAD.X R19, RZ, RZ, R21, P0 ;  /* 0x000000ffff131224 */ /* 0x000fcc00000e0615 */
[----:B------:R-:W3:Y:S01]  /*2c10*/  @P1 LDG.E R19, desc[UR14][R18.64] ;  /* 0x0000000e12131981 */ /* 0x000ee2000c1e1900 */
[----:B------:R-:W-:Y:S01]  /*2c20*/  IMAD.MOV.U32 R34, RZ, RZ, R23 ;  /* 0x000000ffff227224 */ /* 0x000fe200078e0017 */
[----:B------:R-:W-:Y:S02]  /*2c30*/  @P1 MOV R34, R26 ;  /* 0x0000001a00221202 */ /* 0x000fe40000000f00 */
[----:B--2---:R2:W-:Y:S04]  /*2c40*/  STS [R17+UR22], R20 ;  /* 0x0000001411007988 */ /* 0x0045e80008000816 */
[----:B---3--:R2:W-:Y:S02]  /*2c50*/  @P1 STS [R24+UR22], R19 ;  /* 0x0000001318001988 */ /* 0x0085e40008000816 */
.L_x_38:
[----:B------:R-:W-:Y:S05]  /*2c60*/  BSYNC.RECONVERGENT B1 ;  /* 0x0000000000017941 */ /* 0x000fea0003800200 */
.L_x_37:
[----:B------:R-:W-:Y:S05]  /*2c70*/  @!P2 BRA `(.L_x_36) ;  /* 0x00000000005ca947 */ /* 0x000fea0003800000 */
.L_x_39:
[----:B0-----:R-:W3:Y:S01]  /*2c80*/  LDC.64 R32, c[0x0][0x3a0] ;  /* 0x0000e800ff207b82 */ /* 0x001ee20000000a00 */
[----:B0-2---:R-:W-:-:S04]  /*2c90*/  IMAD.IADD R19, R35, 0x1, R34 ;  /* 0x0000000123137824 */ /* 0x005fc800078e0222 */
[----:B---3--:R-:W-:-:S03]  /*2ca0*/  IMAD.WIDE R32, R19, 0x4, R32 ;  /* 0x0000000413207825 */ /* 0x008fc600078e0220 */
[----:B------:R-:W-:-:S03]  /*2cb0*/  IADD3 R30, P0, PT, R32, UR22, RZ ;  /* 0x00000016201e7c10 */ /* 0x000fc6000ff1e0ff */
[----:B------:R0:W2:Y:S02]  /*2cc0*/  LDG.E R32, desc[UR14][R32.64] ;  /* 0x0000000e20207981 */ /* 0x0000a4000c1e1900 */
[----:B------:R-:W-:Y:S01]  /*2cd0*/  IMAD.X R31, RZ, RZ, R33, P0 ;  /* 0x000000ffff1f7224 */ /* 0x000fe200000e0621 */
[----:B-1----:R-:W-:-:S04]  /*2ce0*/  IADD3 R20, P0, PT, R30, UR22, RZ ;  /* 0x000000161e147c10 */ /* 0x002fc8000ff1e0ff */
[----:B------:R-:W-:Y:S01]  /*2cf0*/  IADD3.X R21, PT, PT, RZ, R31, RZ, P0, !PT ;  /* 0x0000001fff157210 */ /* 0x000fe200007fe4ff */
[----:B------:R-:W3:Y:S01]  /*2d00*/  LDG.E R30, desc[UR14][R30.64] ;  /* 0x0000000e1e1e7981 */ /* 0x000ee2000c1e1900 */
[----:B------:R-:W-:-:S05]  /*2d10*/  IADD3 R18, P0, PT, R20, UR22, RZ ;  /* 0x0000001614127c10 */ /* 0x000fca000ff1e0ff */
[----:B------:R-:W-:Y:S02]  /*2d20*/  IMAD.X R19, RZ, RZ, R21, P0 ;  /* 0x000000ffff137224 */ /* 0x000fe400000e0615 */
[----:B------:R-:W4:Y:S04]  /*2d30*/  LDG.E R21, desc[UR14][R20.64] ;  /* 0x0000000e14157981 */ /* 0x000f28000c1e1900 */
[----:B------:R-:W5:Y:S01]  /*2d40*/  LDG.E R18, desc[UR14][R18.64] ;  /* 0x0000000e12127981 */ /* 0x000f62000c1e1900 */
[----:B------:R-:W-:-:S05]  /*2d50*/  LEA R37, R34, UR23, 0x2 ;  /* 0x0000001722257c11 */ /* 0x000fca000f8e10ff */
[----:B------:R-:W-:-:S05]  /*2d60*/  VIADD R36, R37, UR22 ;  /* 0x0000001625247c36 */ /* 0x000fca0008000000 */
[----:B0-----:R-:W-:Y:S01]  /*2d70*/  IADD3 R33, PT, PT, R36, UR22, RZ ;  /* 0x0000001624217c10 */ /* 0x001fe2000fffe0ff */
[----:B------:R-:W-:-:S05]  /*2d80*/  VIADD R34, R34, UR22 ;  /* 0x0000001622227c36 */ /* 0x000fca0008000000 */
[----:B------:R-:W-:Y:S01]  /*2d90*/  ISETP.GE.AND P0, PT, R34, UR24, PT ;  /* 0x0000001822007c0c */ /* 0x000fe2000bf06270 */
[----:B--2---:R0:W-:Y:S04]  /*2da0*/  STS [R37], R32 ;  /* 0x0000002025007388 */ /* 0x0041e80000000800 */
[----:B---3--:R0:W-:Y:S04]  /*2db0*/  STS [R37+UR22], R30 ;  /* 0x0000001e25007988 */ /* 0x0081e80008000816 */
[----:B----4-:R0:W-:Y:S04]  /*2dc0*/  STS [R36+UR22], R21 ;  /* 0x0000001524007988 */ /* 0x0101e80008000816 */
[----:B-----5:R0:W-:Y:S01]  /*2dd0*/  STS [R33+UR22], R18 ;  /* 0x0000001221007988 */ /* 0x0201e20008000816 */
[----:B------:R-:W-:Y:S05]  /*2de0*/  @!P0 BRA `(.L_x_39) ;  /* 0xfffffffc00a48947 */ /* 0x000fea000383ffff */
.L_x_36:
[----:B------:R-:W-:Y:S05]  /*2df0*/  BSYNC.RECONVERGENT B0 ;  /* 0x0000000000007941 */ /* 0x000fea0003800200 */
.L_x_35:
[----:B0-----:R-:W1:Y:S01]  /*2e00*/  LDC R21, c[0x0][0x360] ;  /* 0x0000d800ff157b82 */ /* 0x001e620000000800 */
[----:B------:R-:W-:-:S07]  /*2e10*/  IABS R32, R29 ;  /* 0x0000001d00207213 */ /* 0x000fce0000000000 */
[----:B------:R-:W-:Y:S01]  /*2e20*/  BAR.SYNC.DEFER_BLOCKING 0x0 ;  /* 0x0000000000007b1d */ /* 0x000fe20000010000 */
[----:B------:R-:W-:-:S04]  /*2e30*/  LOP3.LUT R29, R29, UR7, RZ, 0x3c, !PT ;  /* 0x000000071d1d7c12 */ /* 0x000fc8000f8e3cff */
[----:B------:R-:W-:Y:S02]  /*2e40*/  ISETP.GE.AND P2, PT, R29, RZ, PT ;  /* 0x000000ff1d00720c */ /* 0x000fe40003f46270 */
[----:B-12---:R-:W-:-:S04]  /*2e50*/  IABS R20, R21 ;  /* 0x0000001500147213 */ /* 0x006fc80000000000 */
        /* <DEDUP_REMOVED lines=8> */
[----:B------:R-:W-:-:S05]  /*2ee0*/  IABS R31, R21 ;  /* 0x00000015001f7213 */ /* 0x000fca0000000000 */
[----:B------:R-:W-:Y:S02]  /*2ef0*/  IMAD.MOV R30, RZ, RZ, -R31 ;  /* 0x000000ffff1e7224 */ /* 0x000fe400078e0a1f */
[----:B------:R-:W-:-:S04]  /*2f00*/  IMAD.HI.U32 R19, R19, R32, RZ ;  /* 0x0000002013137227 */ /* 0x000fc800078e00ff */
[----:B------:R-:W-:-:S05]  /*2f10*/  IMAD R31, R19, R30, R32 ;  /* 0x0000001e131f7224 */ /* 0x000fca00078e0220 */
[----:B------:R-:W-:-:S13]  /*2f20*/  ISETP.GT.U32.AND P1, PT, R20, R31, PT ;  /* 0x0000001f1400720c */ /* 0x000fda0003f24070 */
[-C--:B------:R-:W-:Y:S01]  /*2f30*/  @!P1 IADD3 R31, PT, PT, R31, -R20.reuse, RZ ;  /* 0x800000141f1f9210 */ /* 0x080fe20007ffe0ff */
[----:B------:R-:W-:Y:S01]  /*2f40*/  @!P1 VIADD R19, R19, 0x1 ;  /* 0x0000000113139836 */ /* 0x000fe20000000000 */
[----:B------:R-:W-:Y:S02]  /*2f50*/  ISETP.NE.AND P1, PT, RZ, UR7, PT ;  /* 0x00000007ff007c0c */ /* 0x000fe4000bf25270 */
[----:B------:R-:W-:-:S13]  /*2f60*/  ISETP.GE.U32.AND P0, PT, R31, R20, PT ;  /* 0x000000141f00720c */ /* 0x000fda0003f06070 */
[----:B------:R-:W-:-:S05]  /*2f70*/  @P0 VIADD R19, R19, 0x1 ;  /* 0x0000000113130836 */ /* 0x000fca0000000000 */
[----:B------:R-:W-:-:S05]  /*2f80*/  MOV R29, R19 ;  /* 0x00000013001d7202 */ /* 0x000fca0000000f00 */
[----:B------:R-:W-:Y:S01]  /*2f90*/  @!P2 IMAD.MOV R29, RZ, RZ, -R29 ;  /* 0x000000ffff1da224 */ /* 0x000fe200078e0a1d */
[----:B------:R-:W-:-:S04]  /*2fa0*/  @!P1 LOP3.LUT R29, RZ, UR7, RZ, 0x33, !PT ;  /* 0x00000007ff1d9c12 */ /* 0x000fc8000f8e33ff */
[----:B------:R-:W-:-:S13]  /*2fb0*/  ISETP.GE.AND P0, PT, R29, 0x1, PT ;  /* 0x000000011d00780c */ /* 0x000fda0003f06270 */
[----:B------:R-:W-:Y:S05]  /*2fc0*/  @!P0 BRA `(.L_x_40) ;  /* 0x0000000400ec8947 */ /* 0x000fea0003800000 */
[----:B------:R-:W-:-:S05]  /*2fd0*/  UMOV UR5, URZ ;  /* 0x000000ff00057c82 */ /* 0x000fca0008000000 */
.L_x_48:
[----:B0-----:R-:W0:Y:S01]  /*2fe0*/  S2UR UR12, SR_CgaCtaId ;  /* 0x00000000000c79c3 */ /* 0x001e220000008800 */
[----:B------:R-:W-:Y:S01]  /*2ff0*/  IMAD R18, R21, UR5, R2 ;  /* 0x0000000515127c24 */ /* 0x000fe2000f8e0202 */
[----:B------:R-:W-:Y:S01]  /*3000*/  UMOV UR6, 0x400 ;  /* 0x0000040000067882 */ /* 0x000fe20000000000 */
[----:B------:R-:W-:Y:S01]  /*3010*/  LDS R31, [R22] ;  /* 0x00000000161f7984 */ /* 0x000fe20000000800 */
[----:B------:R-:W-:Y:S02]  /*3020*/  UISETP.GE.U32.AND UP0, UPT, UR7, 0x8, UPT ;  /* 0x000000080700788c */ /* 0x000fe4000bf06070 */
[----:B------:R-:W-:Y:S02]  /*3030*/  UIADD3 UR5, UPT, UPT, UR5, 0x1, URZ ;  /* 0x0000000105057890 */ /* 0x000fe4000fffe0ff */
[----:B------:R-:W1:Y:S04]  /*3040*/  LDC R19, c[0x0][0x380] ;  /* 0x0000e000ff137b82 */ /* 0x000e680000000800 */
[----:B------:R-:W-:Y:S01]  /*3050*/  ISETP.NE.AND P2, PT, R29, UR5, PT ;  /* 0x000000051d007c0c */ /* 0x000fe2000bf45270 */
[----:B0-----:R-:W-:Y:S01]  /*3060*/  ULEA UR6, UR12, UR6, 0x18 ;  /* 0x000000060c067291 */ /* 0x001fe2000f8ec0ff */
[----:B-1----:R-:W-:-:S05]  /*3070*/  IMAD R20, R0, R19, R18 ;  /* 0x0000001300147224 */ /* 0x002fca00078e0212 */
[----:B------:R-:W-:Y:S01]  /*3080*/  LEA R20, R20, UR6, 0x2 ;  /* 0x0000000614147c11 */ /* 0x000fe2000f8e10ff */
[----:B------:R-:W-:-:S04]  /*3090*/  UMOV UR6, URZ ;  /* 0x000000ff00067c82 */ /* 0x000fc80008000000 */
[----:B------:R-:W0:Y:S02]  /*30a0*/  LDS R30, [R20] ;  /* 0x00000000141e7984 */ /* 0x000e240000000800 */
[----:B0-----:R-:W-:Y:S01]  /*30b0*/  FMUL R30, R30, R31 ;  /* 0x0000001f1e1e7220 */ /* 0x001fe20000400000 */
[----:B------:R-:W-:Y:S06]  /*30c0*/  BRA.U !UP0, `(.L_x_41) ;  /* 0x0000000108a07547 */ /* 0x000fec000b800000 */
[----:B------:R-:W-:-:S05]  /*30d0*/  UMOV UR6, URZ ;  /* 0x000000ff00067c82 */ /* 0x000fca0008000000 */
.L_x_42:
[----:B------:R-:W-:Y:S02]  /*30e0*/  IMAD R31, R19, UR6, R18 ;  /* 0x00000006131f7c24 */ /* 0x000fe4000f8e0212 */
[----:B------:R-:W-:Y:S01]  /*30f0*/  VIADD R32, R3, UR6 ;  /* 0x0000000603207c36 */ /* 0x000fe20008000000 */
[----:B------:R-:W-:Y:S02]  /*3100*/  UIADD3 UR6, UPT, UPT, UR6, 0x8, URZ ;  /* 0x0000000806067890 */ /* 0x000fe4000fffe0ff */
[----:B------:R-:W-:Y:S02]  /*3110*/  LEA R34, R31, UR23, 0x2 ;  /* 0x000000171f227c11 */ /* 0x000fe4000f8e10ff */
[----:B------:R-:W-:Y:S01]  /*3120*/  LEA R31, R32, UR21, 0x2 ;  /* 0x00000015201f7c11 */ /* 0x000fe2000f8e10ff */
[----:B------:R-:W-:Y:S02]  /*3130*/  UISETP.NE.AND UP0, UPT, UR6, UR10, UPT ;  /* 0x0000000a0600728c */ /* 0x000fe4000bf05270 */
[----:B------:R-:W-:Y:S04]  /*3140*/  LDS R32, [R34] ;  /* 0x0000000022207984 */ /* 0x000fe80000000800 */
[----:B------:R-:W0:Y:S04]  /*3150*/  LDS R33, [R31] ;  /* 0x000000001f217984 */ /* 0x000e280000000800 */
[----:B------:R-:W-:Y:S01]  /*3160*/  LDS R37, [R31+0x1c] ;  /* 0x00001c001f257984 */ /* 0x000fe20000000800 */
[----:B0-----:R-:W-:Y:S01]  /*3170*/  FFMA R32, R33, R32, R30 ;  /* 0x0000002021207223 */ /* 0x001fe2000000001e */
[----:B------:R-:W-:-:S02]  /*3180*/  LEA R30, R19, R34, 0x2 ;  /* 0x00000022131e7211 */ /* 0x000fc400078e10ff */
[----:B------:R-:W-:Y:S04]  /*3190*/  LDS R33, [R31+0x4] ;  /* 0x000004001f217984 */ /* 0x000fe80000000800 */
[----:B------:R-:W0:Y:S01]  /*31a0*/  LDS R35, [R30] ;  /* 0x000000001e237984 */ /* 0x000e220000000800 */
[----:B------:R-:W-:-:S04]  /*31b0*/  IMAD R36, R19, 0x4, R30 ;  /* 0x0000000413247824 */ /* 0x000fc800078e021e */
[----:B------:R-:W-:Y:S02]  /*31c0*/  IMAD R34, R19, 0x4, R36 ;  /* 0x0000000413227824 */ /* 0x000fe400078e0224 */
[----:B0-----:R-:W-:Y:S02]  /*31d0*/  FFMA R32, R33, R35, R32 ;  /* 0x0000002321207223 */ /* 0x001fe40000000020 */
[----:B------:R-:W-:Y:S04]  /*31e0*/  LDS R33, [R31+0x8] ;  /* 0x000008001f217984 */ /* 0x000fe80000000800 */
[----:B------:R-:W0:Y:S02]  /*31f0*/  LDS R35, [R36] ;  /* 0x0000000024237984 */ /* 0x000e240000000800 */
[----:B0-----:R-:W-:-:S02]  /*3200*/  FFMA R32, R33, R35, R32 ;  /* 0x0000002321207223 */ /* 0x001fc40000000020 */
[----:B------:R-:W-:Y:S04]  /*3210*/  LDS R33, [R31+0xc] ;  /* 0x00000c001f217984 */ /* 0x000fe80000000800 */
[----:B------:R-:W0:Y:S02]  /*3220*/  LDS R35, [R34] ;  /* 0x0000000022237984 */ /* 0x000e240000000800 */
[----:B0-----:R-:W-:Y:S01]  /*3230*/  FFMA R32, R33, R35, R32 ;  /* 0x0000002321207223 */ /* 0x001fe20000000020 */
[----:B------:R-:W-:Y:S01]  /*3240*/  LEA R35, R19, R34, 0x2 ;  /* 0x0000002213237211 */ /* 0x000fe200078e10ff */
[----:B------:R-:W-:Y:S04]  /*3250*/  LDS R33, [R31+0x10] ;  /* 0x000010001f217984 */ /* 0x000fe80000000800 */
[----:B------:R-:W0:Y:S02]  /*3260*/  LDS R30, [R35] ;  /* 0x00000000231e7984 */ /* 0x000e240000000800 */
[----:B0-----:R-:W-:Y:S01]  /*3270*/  FFMA R30, R33, R30, R32 ;  /* 0x0000001e211e7223 */ /* 0x001fe20000000020 */
[----:B------:R-:W-:Y:S01]  /*3280*/  IMAD R32, R19, 0x4, R35 ;  /* 0x0000000413207824 */ /* 0x000fe200078e0223 */
[----:B------:R-:W-:Y:S04]  /*3290*/  LDS R33, [R31+0x14] ;  /* 0x000014001f217984 */ /* 0x000fe80000000800 */
[----:B------:R-:W0:Y:S02]  /*32a0*/  LDS R36, [R32] ;  /* 0x0000000020247984 */ /* 0x000e240000000800 */
[----:B0-----:R-:W-:Y:S01]  /*32b0*/  FFMA R30, R33, R36, R30 ;  /* 0x00000024211e7223 */ /* 0x001fe2000000001e */
[C---:B------:R-:W-:Y:S01]  /*32c0*/  IMAD R36, R19.reuse, 0x4, R32 ;  /* 0x0000000413247824 */ /* 0x040fe200078e0220 */
[----:B------:R-:W-:Y:S04]  /*32d0*/  LDS R33, [R31+0x18] ;  /* 0x000018001f217984 */ /* 0x000fe80000000800 */
[----:B------:R0:W1:Y:S02]  /*32e0*/  LDS R34, [R36] ;  /* 0x0000000024227984 */ /* 0x0000640000000800 */
[----:B0-----:R-:W-:-:S05]  /*32f0*/  LEA R36, R19, R36, 0x2 ;  /* 0x0000002413247211 */ /* 0x001fca00078e10ff */
[----:B------:R-:W0:Y:S01]  /*3300*/  LDS R35, [R36] ;  /* 0x0000000024237984 */ /* 0x000e220000000800 */
[----:B-1----:R-:W-:-:S04]  /*3310*/  FFMA R30, R33, R34, R30 ;  /* 0x00000022211e7223 */ /* 0x002fc8000000001e */
[----:B0-----:R-:W-:Y:S01]  /*3320*/  FFMA R30, R37, R35, R30 ;  /* 0x00000023251e7223 */ /* 0x001fe2000000001e */
[----:B------:R-:W-:Y:S06]  /*3330*/  BRA.U UP0, `(.L_x_42) ;  /* 0xfffffffd00687547 */ /* 0x000fec000b83ffff */
[----:B------:R-:W-:-:S05]  /*3340*/  UMOV UR6, UR10 ;  /* 0x0000000a00067c82 */ /* 0x000fca0008000000 */
.L_x_41:
[----:B------:R-:W-:-:S09]  /*3350*/  UISETP.NE.AND UP0, UPT, UR28, URZ, UPT ;  /* 0x000000ff1c00728c */ /* 0x000fd2000bf05270 */
[----:B------:R-:W-:Y:S05]  /*3360*/  BRA.U !UP0, `(.L_x_43) ;  /* 0x0000000108c47547 */ /* 0x000fea000b800000 */
[----:B------:R-:W-:Y:S02]  /*3370*/  UIADD3 UR12, UPT, UPT, UR28, -0x1, URZ ;  /* 0xffffffff1c0c7890 */ /* 0x000fe4000fffe0ff */
[----:B------:R-:W-:Y:S02]  /*3380*/  UISETP.NE.AND UP1, UPT, UR29, URZ, UPT ;  /* 0x000000ff1d00728c */ /* 0x000fe4000bf25270 */
[----:B------:R-:W-:-:S09]  /*3390*/  UISETP.GE.U32.AND UP0, UPT, UR12, 0x3, UPT ;  /* 0x000000030c00788c */ /* 0x000fd2000bf06070 */
[----:B------:R-:W-:Y:S05]  /*33a0*/  BRA.U !UP0, `(.L_x_44) ;  /* 0x0000000108507547 */ /* 0x000fea000b800000 */
[----:B------:R-:W-:Y:S02]  /*33b0*/  IMAD R31, R19, UR6, R18 ;  /* 0x00000006131f7c24 */ /* 0x000fe4000f8e0212 */
[----:B------:R-:W-:Y:S01]  /*33c0*/  VIADD R32, R3, UR6 ;  /* 0x0000000603207c36 */ /* 0x000fe20008000000 */
[----:B------:R-:W-:Y:S02]  /*33d0*/  UIADD3 UR6, UPT, UPT, UR6, 0x4, URZ ;  /* 0x0000000406067890 */ /* 0x000fe4000fffe0ff */
[----:B------:R-:W-:Y:S02]  /*33e0*/  LEA R34, R31, UR23, 0x2 ;  /* 0x000000171f227c11 */ /* 0x000fe4000f8e10ff */
[----:B------:R-:W-:-:S03]  /*33f0*/  LEA R31, R32, UR21, 0x2 ;  /* 0x00000015201f7c11 */ /* 0x000fc6000f8e10ff */
[----:B------:R-:W-:Y:S04]  /*3400*/  LDS R32, [R34] ;  /* 0x0000000022207984 */ /* 0x000fe80000000800 */
[----:B------:R-:W0:Y:S04]  /*3410*/  LDS R33, [R31] ;  /* 0x000000001f217984 */ /* 0x000e280000000800 */
[----:B------:R-:W-:Y:S01]  /*3420*/  LDS R37, [R31+0xc] ;  /* 0x00000c001f257984 */ /* 0x000fe20000000800 */
[----:B0-----:R-:W-:Y:S01]  /*3430*/  FFMA R30, R33, R32, R30 ;  /* 0x00000020211e7223 */ /* 0x001fe2000000001e */
[----:B------:R-:W-:-:S02]  /*3440*/  IMAD R32, R19, 0x4, R34 ;  /* 0x0000000413207824 */ /* 0x000fc400078e0222 */
[----:B------:R-:W-:Y:S04]  /*3450*/  LDS R33, [R31+0x4] ;  /* 0x000004001f217984 */ /* 0x000fe80000000800 */
[----:B------:R-:W0:Y:S01]  /*3460*/  LDS R35, [R32] ;  /* 0x0000000020237984 */ /* 0x000e220000000800 */
[----:B------:R-:W-:Y:S01]  /*3470*/  LEA R36, R19, R32, 0x2 ;  /* 0x0000002013247211 */ /* 0x000fe200078e10ff */
[----:B0-----:R-:W-:-:S04]  /*3480*/  FFMA R30, R33, R35, R30 ;  /* 0x00000023211e7223 */ /* 0x001fc8000000001e */
[----:B------:R0:W-:Y:S04]  /*3490*/  LDS R35, [R36] ;  /* 0x0000000024237984 */ /* 0x0001e80000000800 */
[----:B------:R-:W1:Y:S01]  /*34a0*/  LDS R33, [R31+0x8] ;  /* 0x000008001f217984 */ /* 0x000e620000000800 */
[----:B0-----:R-:W-:-:S05]  /*34b0*/  IMAD R36, R19, 0x4, R36 ;  /* 0x0000000413247824 */ /* 0x001fca00078e0224 */
[----:B------:R-:W0:Y:S01]  /*34c0*/  LDS R34, [R36] ;  /* 0x0000000024227984 */ /* 0x000e220000000800 */
[----:B-1----:R-:W-:-:S04]  /*34d0*/  FFMA R30, R33, R35, R30 ;  /* 0x00000023211e7223 */ /* 0x002fc8000000001e */
[----:B0-----:R-:W-:-:S07]  /*34e0*/  FFMA R30, R37, R34, R30 ;  /* 0x00000022251e7223 */ /* 0x001fce000000001e */
.L_x_44:
[----:B------:R-:W-:Y:S05]  /*34f0*/  BRA.U !UP1, `(.L_x_43) ;  /* 0x0000000109607547 */ /* 0x000fea000b800000 */
[----:B------:R-:W-:Y:S02]  /*3500*/  UISETP.NE.AND UP0, UPT, UR29, 0x1, UPT ;  /* 0x000000011d00788c */ /* 0x000fe4000bf05270 */
[----:B------:R-:W-:-:S04]  /*3510*/  ULOP3.LUT UR12, UR7, 0x1, URZ, 0xc0, !UPT ;  /* 0x00000001070c7892 */ /* 0x000fc8000f8ec0ff */
[----:B------:R-:W-:-:S03]  /*3520*/  UISETP.NE.U32.AND UP1, UPT, UR12, 0x1, UPT ;  /* 0x000000010c00788c */ /* 0x000fc6000bf25070 */
[----:B------:R-:W-:Y:S08]  /*3530*/  BRA.U !UP0, `(.L_x_45) ;  /* 0x0000000108307547 */ /* 0x000ff0000b800000 */
[----:B------:R-:W-:Y:S02]  /*3540*/  IMAD R31, R19, UR6, R18 ;  /* 0x00000006131f7c24 */ /* 0x000fe4000f8e0212 */
[----:B------:R-:W-:Y:S01]  /*3550*/  VIADD R32, R3, UR6 ;  /* 0x0000000603207c36 */ /* 0x000fe20008000000 */
[----:B------:R-:W-:Y:S02]  /*3560*/  UIADD3 UR6, UPT, UPT, UR6, 0x2, URZ ;  /* 0x0000000206067890 */ /* 0x000fe4000fffe0ff */
[----:B------:R-:W-:Y:S02]  /*3570*/  LEA R34, R31, UR23, 0x2 ;  /* 0x000000171f227c11 */ /* 0x000fe4000f8e10ff */
[----:B------:R-:W-:Y:S02]  /*3580*/  LEA R32, R32, UR21, 0x2 ;  /* 0x0000001520207c11 */ /* 0x000fe4000f8e10ff */
[----:B------:R-:W-:Y:S01]  /*3590*/  LEA R36, R19, R34, 0x2 ;  /* 0x0000002213247211 */ /* 0x000fe200078e10ff */
[----:B------:R-:W-:Y:S04]  /*35a0*/  LDS R33, [R34] ;  /* 0x0000000022217984 */ /* 0x000fe80000000800 */
[----:B------:R-:W0:Y:S04]  /*35b0*/  LDS R31, [R32] ;  /* 0x00000000201f7984 */ /* 0x000e280000000800 */
[----:B------:R-:W-:Y:S04]  /*35c0*/  LDS R35, [R32+0x4] ;  /* 0x0000040020237984 */ /* 0x000fe80000000800 */
[----:B------:R-:W1:Y:S01]  /*35d0*/  LDS R36, [R36] ;  /* 0x0000000024247984 */ /* 0x000e620000000800 */
[----:B0-----:R-:W-:-:S04]  /*35e0*/  FFMA R30, R31, R33, R30 ;  /* 0x000000211f1e7223 */ /* 0x001fc8000000001e */
[----:B-1----:R-:W-:-:S07]  /*35f0*/  FFMA R30, R35, R36, R30 ;  /* 0x00000024231e7223 */ /* 0x002fce000000001e */
.L_x_45:
[----:B------:R-:W-:Y:S05]  /*3600*/  BRA.U UP1, `(.L_x_43) ;  /* 0x00000001011c7547 */ /* 0x000fea000b800000 */
[----:B------:R-:W-:Y:S02]  /*3610*/  IMAD R18, R19, UR6, R18 ;  /* 0x0000000613127c24 */ /* 0x000fe4000f8e0212 */
[----:B------:R-:W-:-:S03]  /*3620*/  VIADD R19, R3, UR6 ;  /* 0x0000000603137c36 */ /* 0x000fc60008000000 */
[----:B------:R-:W-:Y:S02]  /*3630*/  LEA R18, R18, UR23, 0x2 ;  /* 0x0000001712127c11 */ /* 0x000fe4000f8e10ff */
[----:B------:R-:W-:-:S04]  /*3640*/  LEA R19, R19, UR21, 0x2 ;  /* 0x0000001513137c11 */ /* 0x000fc8000f8e10ff */
[----:B------:R-:W-:Y:S04]  /*3650*/  LDS R18, [R18] ;  /* 0x0000000012127984 */ /* 0x000fe80000000800 */
[----:B------:R-:W0:Y:S02]  /*3660*/  LDS R19, [R19] ;  /* 0x0000000013137984 */ /* 0x000e240000000800 */
[----:B0-----:R-:W-:-:S07]  /*3670*/  FFMA R30, R19, R18, R30 ;  /* 0x00000012131e7223 */ /* 0x001fce000000001e */
.L_x_43:
[----:B------:R-:W0:Y:S01]  /*3680*/  LDS R19, [R16] ;  /* 0x0000000010137984 */ /* 0x000e220000000800 */
[----:B------:R-:W-:Y:S01]  /*3690*/  BSSY.RECONVERGENT B0, `(.L_x_46) ;  /* 0x000000c000007945 */ /* 0x000fe20003800200 */
[----:B0-----:R-:W0:Y:S08]  /*36a0*/  MUFU.RCP R18, R19 ;  /* 0x0000001300127308 */ /* 0x001e300000001000 */
[----:B------:R-:W1:Y:S01]  /*36b0*/  FCHK P0, R30, R19 ;  /* 0x000000131e007302 */ /* 0x000e620000000000 */
[----:B0-----:R-:W-:-:S04]  /*36c0*/  FFMA R31, -R19, R18, 1 ;  /* 0x3f800000131f7423 */ /* 0x001fc80000000112 */
[----:B------:R-:W-:-:S04]  /*36d0*/  FFMA R18, R18, R31, R18 ;  /* 0x0000001f12127223 */ /* 0x000fc80000000012 */
[----:B------:R-:W-:-:S04]  /*36e0*/  FFMA R31, R18, R30, RZ ;  /* 0x0000001e121f7223 */ /* 0x000fc800000000ff */
[----:B------:R-:W-:-:S04]  /*36f0*/  FFMA R32, -R19, R31, R30 ;  /* 0x0000001f13207223 */ /* 0x000fc8000000011e */
[----:B------:R-:W-:Y:S01]  /*3700*/  FFMA R31, R18, R32, R31 ;  /* 0x00000020121f7223 */ /* 0x000fe2000000001f */
[----:B-1----:R-:W-:Y:S06]  /*3710*/  @!P0 BRA `(.L_x_47) ;  /* 0x00000000000c8947 */ /* 0x002fec0003800000 */
[----:B------:R-:W-:Y:S01]  /*3720*/  IMAD.MOV.U32 R18, RZ, RZ, R30 ;  /* 0x000000ffff127224 */ /* 0x000fe200078e001e */
[----:B------:R-:W-:-:S07]  /*3730*/  MOV R30, 0x3750 ;  /* 0x00003750001e7802 */ /* 0x000fce0000000f00 */
[----:B------:R-:W-:Y:S05]  /*3740*/  CALL.REL.NOINC `($__internal_0_$__cuda_sm3x_div_rn_noftz_f32_slowpath) ;  /* 0x0000000c00e87944 */ /* 0x000fea0003c00000 */
.L_x_47:
[----:B------:R-:W-:Y:S05]  /*3750*/  BSYNC.RECONVERGENT B0 ;  /* 0x0000000000007941 */ /* 0x000fea0003800200 */
.L_x_46:
[----:B------:R0:W-:Y:S01]  /*3760*/  STS [R20], R31 ;  /* 0x0000001f14007388 */ /* 0x0001e20000000800 */
[----:B------:R-:W-:Y:S05]  /*3770*/  @P2 BRA `(.L_x_48) ;  /* 0xfffffff800182947 */ /* 0x000fea000383ffff */
.L_x_40:
[----:B------:R-:W1:Y:S01]  /*3780*/  LDCU UR5, c[0x0][0x388] ;  /* 0x00007100ff0577ac */ /* 0x000e620008000800 */
[----:B------:R-:W-:-:S04]  /*3790*/  UIADD3 UR4, UPT, UPT, UR4, 0x1, URZ ;  /* 0x0000000104047890 */ /* 0x000fc8000fffe0ff */
[----:B-1----:R-:W-:Y:S01]  /*37a0*/  UISETP.NE.AND UP0, UPT, UR4, UR5, UPT ;  /* 0x000000050400728c */ /* 0x002fe2000bf05270 */
[----:B------:R-:W-:Y:S08]  /*37b0*/  BAR.SYNC.DEFER_BLOCKING 0x0 ;  /* 0x0000000000007b1d */ /* 0x000ff00000010000 */
[----:B------:R-:W-:Y:S05]  /*37c0*/  BRA.U UP0, `(.L_x_49) ;  /* 0xffffffd900007547 */ /* 0x000fea000b83ffff */
.L_x_12:
[----:B------:R-:W1:Y:S01]  /*37d0*/  LDCU UR6, c[0x0][0x380] ;  /* 0x00007000ff0677ac */ /* 0x000e620008000800 */
[----:B------:R-:W-:Y:S01]  /*37e0*/  BSSY.RECONVERGENT B0, `(.L_x_50) ;  /* 0x0000057000007945 */ /* 0x000fe20003800200 */
[----:B-1----:R-:W-:-:S06]  /*37f0*/  UIMAD UR9, UR18, UR6, URZ ;  /* 0x00000006120972a4 */ /* 0x002fcc000f8e02ff */
[----:B------:R-:W-:-:S13]  /*3800*/  ISETP.GE.AND P0, PT, R4, UR9, PT ;  /* 0x0000000904007c0c */ /* 0x000fda000bf06270 */
[----:B------:R-:W-:Y:S05]  /*3810*/  @P0 BRA `(.L_x_51) ;  /* 0x00000004004c0947 */ /* 0x000fea0003800000 */
[----:B0-2---:R-:W0:Y:S01]  /*3820*/  I2F.U32.RP R10, UR19 ;  /* 0x00000013000a7d06 */ /* 0x005e220008209000 */
[----:B------:R-:W-:Y:S01]  /*3830*/  VIADD R9, R4, UR19 ;  /* 0x0000001304097c36 */ /* 0x000fe20008000000 */
[----:B------:R-:W-:Y:S01]  /*3840*/  ISETP.NE.U32.AND P2, PT, RZ, UR19, PT ;  /* 0x00000013ff007c0c */ /* 0x000fe2000bf45070 */
[----:B------:R-:W-:Y:S01]  /*3850*/  IMAD R11, RZ, RZ, -UR19 ;  /* 0x80000013ff0b7e24 */ /* 0x000fe2000f8e02ff */
[----:B------:R-:W-:Y:S02]  /*3860*/  BSSY.RECONVERGENT B1, `(.L_x_52) ;  /* 0x0000030000017945 */ /* 0x000fe40003800200 */
[C---:B------:R-:W-:Y:S02]  /*3870*/  ISETP.GE.AND P0, PT, R9.reuse, UR9, PT ;  /* 0x0000000909007c0c */ /* 0x040fe4000bf06270 */
[----:B------:R-:W-:Y:S02]  /*3880*/  VIMNMX R5, PT, PT, R9, UR9, !PT ;  /* 0x0000000909057c48 */ /* 0x000fe4000ffe0100 */
[----:B------:R-:W-:-:S04]  /*3890*/  SEL R8, RZ, 0x1, P0 ;  /* 0x00000001ff087807 */ /* 0x000fc80000000000 */
[----:B------:R-:W-:Y:S01]  /*38a0*/  IADD3 R5, PT, PT, R5, -R9, -R8 ;  /* 0x8000000905057210 */ /* 0x000fe20007ffe808 */
[----:B0-----:R-:W0:Y:S02]  /*38b0*/  MUFU.RCP R10, R10 ;  /* 0x0000000a000a7308 */ /* 0x001e240000001000 */
[----:B0-----:R-:W-:-:S06]  /*38c0*/  IADD3 R6, PT, PT, R10, 0xffffffe, RZ ;  /* 0x0ffffffe0a067810 */ /* 0x001fcc0007ffe0ff */
[----:B------:R0:W1:Y:S02]  /*38d0*/  F2I.FTZ.U32.TRUNC.NTZ R7, R6 ;  /* 0x0000000600077305 */ /* 0x000064000021f000 */
[----:B0-----:R-:W-:Y:S02]  /*38e0*/  HFMA2 R6, -RZ, RZ, 0, 0 ;  /* 0x00000000ff067431 */ /* 0x001fe400000001ff */
        /* <DEDUP_REMOVED lines=8> */
[----:B------:R-:W-:Y:S02]  /*3970*/  ISETP.GE.U32.AND P1, PT, R5, UR19, PT ;  /* 0x0000001305007c0c */ /* 0x000fe4000bf26070 */
[----:B------:R-:W0:Y:S11]  /*3980*/  S2R R5, SR_CTAID.X ;  /* 0x0000000000057919 */ /* 0x000e360000002500 */
[----:B------:R-:W-:Y:S01]  /*3990*/  @P1 VIADD R7, R7, 0x1 ;  /* 0x0000000107071836 */ /* 0x000fe20000000000 */
[----:B------:R-:W-:-:S05]  /*39a0*/  @!P2 LOP3.LUT R7, RZ, UR19, RZ, 0x33, !PT ;  /* 0x00000013ff07ac12 */ /* 0x000fca000f8e33ff */
[----:B------:R-:W-:Y:S01]  /*39b0*/  IMAD.IADD R6, R8, 0x1, R7 ;  /* 0x0000000108067824 */ /* 0x000fe200078e0207 */
[----:B------:R-:W-:-:S04]  /*39c0*/  MOV R8, R4 ;  /* 0x0000000400087202 */ /* 0x000fc80000000f00 */
[C---:B------:R-:W-:Y:S02]  /*39d0*/  LOP3.LUT R7, R6.reuse, 0x3, RZ, 0xc0, !PT ;  /* 0x0000000306077812 */ /* 0x040fe400078ec0ff */
[----:B------:R-:W-:Y:S02]  /*39e0*/  ISETP.GE.U32.AND P1, PT, R6, 0x3, PT ;  /* 0x000000030600780c */ /* 0x000fe40003f26070 */
[----:B------:R-:W-:Y:S01]  /*39f0*/  ISETP.NE.AND P0, PT, R7, 0x3, PT ;  /* 0x000000030700780c */ /* 0x000fe20003f05270 */
[----:B0-----:R-:W-:-:S12]  /*3a00*/  IMAD R5, R5, UR9, RZ ;  /* 0x0000000905057c24 */ /* 0x001fd8000f8e02ff */
[----:B------:R-:W-:Y:S05]  /*3a10*/  @!P0 BRA `(.L_x_53) ;  /* 0x0000000000508947 */ /* 0x000fea0003800000 */
[----:B------:R-:W0:Y:S01]  /*3a20*/  S2UR UR5, SR_CgaCtaId ;  /* 0x00000000000579c3 */ /* 0x000e220000008800 */
[----:B------:R-:W-:Y:S01]  /*3a30*/  VIADD R6, R6, 0x1 ;  /* 0x0000000106067836 */ /* 0x000fe20000000000 */
[----:B------:R-:W-:Y:S01]  /*3a40*/  UMOV UR4, 0x400 ;  /* 0x0000040000047882 */ /* 0x000fe20000000000 */
[----:B------:R-:W-:-:S03]  /*3a50*/  IADD3 R13, PT, PT, R3, R2, R5 ;  /* 0x00000002030d7210 */ /* 0x000fc60007ffe005 */
[----:B------:R-:W-:Y:S02]  /*3a60*/  LOP3.LUT R7, R6, 0x3, RZ, 0xc0, !PT ;  /* 0x0000000306077812 */ /* 0x000fe400078ec0ff */
[----:B------:R-:W1:Y:S03]  /*3a70*/  LDC.64 R10, c[0x0][0x3a8] ;  /* 0x0000ea00ff0a7b82 */ /* 0x000e660000000a00 */
[----:B------:R-:W-:Y:S02]  /*3a80*/  IMAD R9, R7, UR18, R0 ;  /* 0x0000001207097c24 */ /* 0x000fe4000f8e0200 */
[----:B------:R-:W-:Y:S02]  /*3a90*/  IMAD.MOV R12, RZ, RZ, -R7 ;  /* 0x000000ffff0c7224 */ /* 0x000fe400078e0a07 */
[----:B------:R-:W-:Y:S01]  /*3aa0*/  IMAD R8, R9, UR7, R2 ;  /* 0x0000000709087c24 */ /* 0x000fe2000f8e0202 */
[----:B0-----:R-:W-:-:S06]  /*3ab0*/  ULEA UR4, UR5, UR4, 0x18 ;  /* 0x0000000405047291 */ /* 0x001fcc000f8ec0ff */
[----:B------:R-:W-:-:S07]  /*3ac0*/  LEA R3, R4, UR4, 0x2 ;  /* 0x0000000404037c11 */ /* 0x000fce000f8e10ff */
.L_x_54:
[----:B0-----:R0:W2:Y:S01]  /*3ad0*/  LDS R9, [R3] ;  /* 0x0000000003097984 */ /* 0x0010a20000000800 */
[C---:B-1----:R-:W-:Y:S01]  /*3ae0*/  IMAD.WIDE R6, R13.reuse, 0x4, R10 ;  /* 0x000000040d067825 */ /* 0x042fe200078e020a */
[----:B------:R-:W-:Y:S02]  /*3af0*/  IADD3 R12, PT, PT, R12, 0x1, RZ ;  /* 0x000000010c0c7810 */ /* 0x000fe40007ffe0ff */
[----:B------:R-:W-:Y:S01]  /*3b00*/  IADD3 R13, PT, PT, R13, UR19, RZ ;  /* 0x000000130d0d7c10 */ /* 0x000fe2000fffe0ff */
[----:B------:R-:W-:Y:S01]  /*3b10*/  IMAD.U32 R14, RZ, RZ, UR19 ;  /* 0x00000013ff0e7e24 */ /* 0x000fe2000f8e00ff */
[----:B------:R-:W-:-:S03]  /*3b20*/  ISETP.NE.AND P0, PT, R12, RZ, PT ;  /* 0x000000ff0c00720c */ /* 0x000fc60003f05270 */
[----:B0-----:R-:W-:Y:S01]  /*3b30*/  IMAD R3, R14, 0x4, R3 ;  /* 0x000000040e037824 */ /* 0x001fe200078e0203 */
[----:B--2---:R0:W-:Y:S09]  /*3b40*/  STG.E desc[UR14][R6.64], R9 ;  /* 0x0000000906007986 */ /* 0x0041f2000c10190e */
[----:B------:R-:W-:Y:S05]  /*3b50*/  @P0 BRA `(.L_x_54) ;  /* 0xfffffffc00dc0947 */ /* 0x000fea000383ffff */
.L_x_53:
[----:B------:R-:W-:Y:S05]  /*3b60*/  BSYNC.RECONVERGENT B1 ;  /* 0x0000000000017941 */ /* 0x000fea0003800200 */
.L_x_52:
[----:B------:R-:W-:Y:S05]  /*3b70*/  @!P1 BRA `(.L_x_51) ;  /* 0x0000000000749947 */ /* 0x000fea0003800000 */
[----:B------:R-:W1:Y:S01]  /*3b80*/  S2R R10, SR_CgaCtaId ;  /* 0x00000000000a7919 */ /* 0x000e620000008800 */
[----:B0-----:R-:W0:Y:S01]  /*3b90*/  LDC.64 R6, c[0x0][0x3a8] ;  /* 0x0000ea00ff067b82 */ /* 0x001e220000000a00 */
[----:B------:R-:W-:Y:S01]  /*3ba0*/  MOV R3, 0x400 ;  /* 0x0000040000037802 */ /* 0x000fe20000000f00 */
[----:B------:R-:W-:-:S04]  /*3bb0*/  IMAD.U32 R25, RZ, RZ, UR19 ;  /* 0x00000013ff197e24 */ /* 0x000fc8000f8e00ff */
[----:B------:R-:W-:Y:S01]  /*3bc0*/  IMAD.SHL.U32 R25, R25, 0x4, RZ ;  /* 0x0000000419197824 */ /* 0x000fe200078e00ff */
[----:B-1----:R-:W-:-:S07]  /*3bd0*/  LEA R23, R10, R3, 0x18 ;  /* 0x000000030a177211 */ /* 0x002fce00078ec0ff */
.L_x_55:
[----:B-1----:R-:W-:Y:S01]  /*3be0*/  LEA R3, R8, R23, 0x2 ;  /* 0x0000001708037211 */ /* 0x002fe200078e10ff */
[--C-:B------:R-:W-:Y:S02]  /*3bf0*/  IMAD.IADD R11, R5, 0x1, R8.reuse ;  /* 0x00000001050b7824 */ /* 0x100fe400078e0208 */
[C---:B------:R-:W-:Y:S02]  /*3c00*/  IMAD.IADD R8, R25.reuse, 0x1, R8 ;  /* 0x0000000119087824 */ /* 0x040fe400078e0208 */
[----:B------:R-:W-:Y:S02]  /*3c10*/  IMAD.IADD R9, R25, 0x1, R3 ;  /* 0x0000000119097824 */ /* 0x000fe400078e0203 */
[----:B------:R-:W1:Y:S01]  /*3c20*/  LDS R3, [R3] ;  /* 0x0000000003037984 */ /* 0x000e620000000800 */
[----:B0-----:R-:W-:-:S04]  /*3c30*/  IMAD.WIDE R10, R11, 0x4, R6 ;  /* 0x000000040b0a7825 */ /* 0x001fc800078e0206 */
[C---:B------:R-:W-:Y:S01]  /*3c40*/  IMAD.IADD R18, R25.reuse, 0x1, R9 ;  /* 0x0000000119127824 */ /* 0x040fe200078e0209 */
[C---:B------:R-:W-:Y:S01]  /*3c50*/  IADD3 R12, P0, PT, R25.reuse, R10, RZ ;  /* 0x0000000a190c7210 */ /* 0x040fe20007f1e0ff */
[----:B------:R-:W0:Y:S03]  /*3c60*/  LDS R9, [R9] ;  /* 0x0000000009097984 */ /* 0x000e260000000800 */
[C---:B------:R-:W-:Y:S01]  /*3c70*/  IADD3 R20, PT, PT, R25.reuse, R18, RZ ;  /* 0x0000001219147210 */ /* 0x040fe20007ffe0ff */
[----:B------:R-:W2:Y:S01]  /*3c80*/  LDS R19, [R18] ;  /* 0x0000000012137984 */ /* 0x000ea20000000800 */
[----:B------:R-:W-:Y:S01]  /*3c90*/  IMAD.X R13, RZ, RZ, R11, P0 ;  /* 0x000000ffff0d7224 */ /* 0x000fe200000e060b */
[----:B------:R-:W-:Y:S02]  /*3ca0*/  IADD3 R14, P0, PT, R25, R12, RZ ;  /* 0x0000000c190e7210 */ /* 0x000fe40007f1e0ff */
[----:B------:R-:W3:Y:S02]  /*3cb0*/  LDS R21, [R20] ;  /* 0x0000000014157984 */ /* 0x000ee40000000800 */
[----:B------:R-:W-:-:S02]  /*3cc0*/  IADD3.X R15, PT, PT, RZ, R13, RZ, P0, !PT ;  /* 0x0000000dff0f7210 */ /* 0x000fc400007fe4ff */
[----:B------:R-:W-:-:S05]  /*3cd0*/  IADD3 R16, P0, PT, R25, R14, RZ ;  /* 0x0000000e19107210 */ /* 0x000fca0007f1e0ff */
[----:B------:R-:W-:Y:S01]  /*3ce0*/  IMAD.X R17, RZ, RZ, R15, P0 ;  /* 0x000000ffff117224 */ /* 0x000fe200000e060f */
[----:B------:R-:W-:Y:S01]  /*3cf0*/  ISETP.GE.AND P0, PT, R8, UR9, PT ;  /* 0x0000000908007c0c */ /* 0x000fe2000bf06270 */
[----:B-1----:R1:W-:Y:S04]  /*3d00*/  STG.E desc[UR14][R10.64], R3 ;  /* 0x000000030a007986 */ /* 0x0023e8000c10190e */
[----:B0-----:R1:W-:Y:S04]  /*3d10*/  STG.E desc[UR14][R12.64], R9 ;  /* 0x000000090c007986 */ /* 0x0013e8000c10190e */
[----:B--2---:R1:W-:Y:S04]  /*3d20*/  STG.E desc[UR14][R14.64], R19 ;  /* 0x000000130e007986 */ /* 0x0043e8000c10190e */
[----:B---3--:R1:W-:Y:S01]  /*3d30*/  STG.E desc[UR14][R16.64], R21 ;  /* 0x0000001510007986 */ /* 0x0083e2000c10190e */
[----:B------:R-:W-:Y:S05]  /*3d40*/  @!P0 BRA `(.L_x_55) ;  /* 0xfffffffc00a48947 */ /* 0x000fea000383ffff */
.L_x_51:
[----:B------:R-:W-:Y:S05]  /*3d50*/  BSYNC.RECONVERGENT B0 ;  /* 0x0000000000007941 */ /* 0x000fea0003800200 */
.L_x_50:
[----:B------:R-:W-:-:S13]  /*3d60*/  ISETP.GE.U32.AND P0, PT, R4, UR18, PT ;  /* 0x0000001204007c0c */ /* 0x000fda000bf06070 */
[----:B------:R-:W-:Y:S05]  /*3d70*/  @P0 EXIT ;  /* 0x000000000000094d */ /* 0x000fea0003800000 */
[----:B012---:R-:W0:Y:S01]  /*3d80*/  I2F.U32.RP R9, UR19 ;  /* 0x0000001300097d06 */ /* 0x007e220008209000 */
[----:B------:R-:W-:Y:S01]  /*3d90*/  VIADD R3, R4, UR19 ;  /* 0x0000001304037c36 */ /* 0x000fe20008000000 */
[----:B------:R-:W-:Y:S01]  /*3da0*/  ISETP.NE.U32.AND P2, PT, RZ, UR19, PT ;  /* 0x00000013ff007c0c */ /* 0x000fe2000bf45070 */
[----:B------:R-:W-:Y:S01]  /*3db0*/  IMAD R11, RZ, RZ, -UR19 ;  /* 0x80000013ff0b7e24 */ /* 0x000fe2000f8e02ff */
[----:B------:R-:W-:Y:S01]  /*3dc0*/  UIMAD UR6, UR7, UR6, UR7 ;  /* 0x00000006070672a4 */ /* 0x000fe2000f8e0207 */
[----:B------:R-:W-:Y:S01]  /*3dd0*/  BSSY.RECONVERGENT B0, `(.L_x_56) ;  /* 0x0000040000007945 */ /* 0x000fe20003800200 */
[C---:B------:R-:W-:Y:S01]  /*3de0*/  ISETP.GE.U32.AND P0, PT, R3.reuse, UR18, PT ;  /* 0x0000001203007c0c */ /* 0x040fe2000bf06070 */
[----:B------:R-:W-:Y:S02]  /*3df0*/  UIMAD UR11, UR18, UR8, URZ ;  /* 0x00000008120b72a4 */ /* 0x000fe4000f8e02ff */
[----:B------:R-:W-:Y:S01]  /*3e00*/  VIMNMX.U32 R8, PT, PT, R3, UR18, !PT ;  /* 0x0000001203087c48 */ /* 0x000fe2000ffe0000 */
[----:B------:R-:W1:Y:S01]  /*3e10*/  LDCU.128 UR20, c[0x0][0x3b0] ;  /* 0x00007600ff1477ac */ /* 0x000e620008000c00 */
[----:B------:R-:W-:Y:S01]  /*3e20*/  SEL R5, RZ, 0x1, P0 ;  /* 0x00000001ff057807 */ /* 0x000fe20000000000 */
[----:B------:R-:W-:-:S03]  /*3e30*/  USHF.L.U32 UR9, UR6, 0x2, URZ ;  /* 0x0000000206097899 */ /* 0x000fc600080006ff */
[----:B------:R-:W-:Y:S01]  /*3e40*/  IADD3 R8, PT, PT, R8, -R3, -R5 ;  /* 0x8000000308087210 */ /* 0x000fe20007ffe805 */
[----:B0-----:R-:W0:Y:S02]  /*3e50*/  MUFU.RCP R9, R9 ;  /* 0x0000000900097308 */ /* 0x001e240000001000 */
[----:B0-----:R-:W-:-:S06]  /*3e60*/  IADD3 R6, PT, PT, R9, 0xffffffe, RZ ;  /* 0x0ffffffe09067810 */ /* 0x001fcc0007ffe0ff */
[----:B------:R0:W2:Y:S02]  /*3e70*/  F2I.FTZ.U32.TRUNC.NTZ R7, R6 ;  /* 0x0000000600077305 */ /* 0x0000a4000021f000 */
[----:B0-----:R-:W-:Y:S02]  /*3e80*/  HFMA2 R6, -RZ, RZ, 0, 0 ;  /* 0x00000000ff067431 */ /* 0x001fe400000001ff */
[----:B--2---:R-:W-:-:S04]  /*3e90*/  IMAD R11, R11, R7, RZ ;  /* 0x000000070b0b7224 */ /* 0x004fc800078e02ff */
        /* <DEDUP_REMOVED lines=13> */
[----:B------:R-:W-:-:S13]  /*3f70*/  ISETP.NE.AND P0, PT, R5, 0x3, PT ;  /* 0x000000030500780c */ /* 0x000fda0003f05270 */
[----:B-1----:R-:W-:Y:S05]  /*3f80*/  @!P0 BRA `(.L_x_57) ;  /* 0x0000000000908947 */ /* 0x002fea0003800000 */
[----:B------:R-:W0:Y:S01]  /*3f90*/  LDC R6, c[0x0][0x380] ;  /* 0x0000e000ff067b82 */ /* 0x000e220000000800 */
[----:B------:R-:W-:Y:S01]  /*3fa0*/  IADD3 R3, PT, PT, R3, 0x1, RZ ;  /* 0x0000000103037810 */ /* 0x000fe20007ffe0ff */
[----:B------:R-:W-:Y:S01]  /*3fb0*/  UMOV UR4, 0x400 ;  /* 0x0000040000047882 */ /* 0x000fe20000000000 */
[C---:B------:R-:W-:Y:S02]  /*3fc0*/  LEA R7, R4.reuse, UR9, 0x2 ;  /* 0x0000000904077c11 */ /* 0x040fe4000f8e10ff */
[----:B------:R-:W-:Y:S01]  /*3fd0*/  LOP3.LUT R5, R3, 0x3, RZ, 0xc0, !PT ;  /* 0x0000000303057812 */ /* 0x000fe200078ec0ff */
[----:B------:R-:W-:Y:S02]  /*3fe0*/  VIADD R3, R4, UR11 ;  /* 0x0000000b04037c36 */ /* 0x000fe40008000000 */
[----:B------:R-:W1:Y:S02]  /*3ff0*/  S2UR UR5, SR_CgaCtaId ;  /* 0x00000000000579c3 */ /* 0x000e640000008800 */
[----:B------:R-:W-:-:S02]  /*4000*/  IMAD R9, R5, UR18, R0 ;  /* 0x0000001205097c24 */ /* 0x000fc4000f8e0200 */
[----:B------:R-:W-:Y:S02]  /*4010*/  IMAD.MOV R11, RZ, RZ, -R5 ;  /* 0x000000ffff0b7224 */ /* 0x000fe400078e0a05 */
[----:B------:R-:W-:Y:S02]  /*4020*/  IMAD R4, R9, UR7, R2 ;  /* 0x0000000709047c24 */ /* 0x000fe4000f8e0202 */
[----:B------:R-:W-:Y:S01]  /*4030*/  IMAD.WIDE.U32 R2, R3, 0x4, RZ ;  /* 0x0000000403027825 */ /* 0x000fe200078e00ff */
[----:B0-----:R-:W-:-:S05]  /*4040*/  LEA R6, R6, UR7, 0x1 ;  /* 0x0000000706067c11 */ /* 0x001fca000f8e08ff */
[----:B------:R-:W-:Y:S01]  /*4050*/  IMAD.SHL.U32 R0, R6, 0x4, RZ ;  /* 0x0000000406007824 */ /* 0x000fe200078e00ff */
[----:B-1----:R-:W-:-:S03]  /*4060*/  ULEA UR4, UR5, UR4, 0x18 ;  /* 0x0000000405047291 */ /* 0x002fc6000f8ec0ff */
[C---:B------:R-:W-:Y:S01]  /*4070*/  VIADD R8, R0.reuse, 0x14 ;  /* 0x0000001400087836 */ /* 0x040fe20000000000 */
[----:B------:R-:W-:-:S03]  /*4080*/  IADD3 R6, PT, PT, R0, 0x10, RZ ;  /* 0x0000001000067810 */ /* 0x000fc60007ffe0ff */
[----:B------:R-:W-:Y:S01]  /*4090*/  IMAD R5, R8, UR18, RZ ;  /* 0x0000001208057c24 */ /* 0x000fe2000f8e02ff */
[----:B------:R-:W-:Y:S01]  /*40a0*/  IADD3 R10, PT, PT, R7, UR4, RZ ;  /* 0x00000004070a7c10 */ /* 0x000fe2000fffe0ff */
[----:B------:R-:W-:-:S07]  /*40b0*/  IMAD R0, R6, UR18, RZ ;  /* 0x0000001206007c24 */ /* 0x000fce000f8e02ff */
.L_x_58:
[--C-:B------:R-:W-:Y:S01]  /*40c0*/  IMAD.IADD R12, R5, 0x1, R10.reuse ;  /* 0x00000001050c7824 */ /* 0x100fe200078e020a */
[----:B0-----:R-:W-:Y:S01]  /*40d0*/  IADD3 R6, P0, PT, R2, UR20, RZ ;  /* 0x0000001402067c10 */ /* 0x001fe2000ff1e0ff */
[----:B------:R-:W-:Y:S01]  /*40e0*/  IMAD.IADD R14, R0, 0x1, R10 ;  /* 0x00000001000e7824 */ /* 0x000fe200078e020a */
[----:B------:R-:W-:Y:S01]  /*40f0*/  IADD3 R8, P2, PT, R2, UR22, RZ ;  /* 0x0000001602087c10 */ /* 0x000fe2000ff5e0ff */
[----:B------:R-:W-:Y:S01]  /*4100*/  IMAD.U32 R17, RZ, RZ, UR19 ;  /* 0x00000013ff117e24 */ /* 0x000fe2000f8e00ff */
[----:B------:R-:W0:Y:S01]  /*4110*/  LDS R13, [R12] ;  /* 0x000000000c0d7984 */ /* 0x000e220000000800 */
[C---:B------:R-:W-:Y:S01]  /*4120*/  IADD3.X R7, PT, PT, R3.reuse, UR21, RZ, P0, !PT ;  /* 0x0000001503077c10 */ /* 0x040fe200087fe4ff */
[----:B------:R-:W-:Y:S01]  /*4130*/  IMAD.U32 R19, RZ, RZ, UR19 ;  /* 0x00000013ff137e24 */ /* 0x000fe2000f8e00ff */
[----:B------:R-:W-:Y:S01]  /*4140*/  IADD3.X R9, PT, PT, R3, UR23, RZ, P2, !PT ;  /* 0x0000001703097c10 */ /* 0x000fe200097fe4ff */
[----:B------:R-:W1:Y:S01]  /*4150*/  LDS R15, [R14] ;  /* 0x000000000e0f7984 */ /* 0x000e620000000800 */
[----:B------:R-:W-:Y:S01]  /*4160*/  IADD3 R11, PT, PT, R11, 0x1, RZ ;  /* 0x000000010b0b7810 */ /* 0x000fe20007ffe0ff */
[----:B------:R-:W-:Y:S01]  /*4170*/  IMAD.WIDE.U32 R2, R19, 0x4, R2 ;  /* 0x0000000413027825 */ /* 0x000fe200078e0002 */
[----:B------:R-:W-:-:S02]  /*4180*/  LEA R10, R17, R10, 0x2 ;  /* 0x0000000a110a7211 */ /* 0x000fc400078e10ff */
[----:B------:R-:W-:Y:S01]  /*4190*/  ISETP.NE.AND P0, PT, R11, RZ, PT ;  /* 0x000000ff0b00720c */ /* 0x000fe20003f05270 */
[----:B0-----:R0:W-:Y:S04]  /*41a0*/  STG.E desc[UR14][R6.64], R13 ;  /* 0x0000000d06007986 */ /* 0x0011e8000c10190e */
[----:B-1----:R0:W-:Y:S08]  /*41b0*/  STG.E desc[UR14][R8.64], R15 ;  /* 0x0000000f08007986 */ /* 0x0021f0000c10190e */
[----:B------:R-:W-:Y:S05]  /*41c0*/  @P0 BRA `(.L_x_58) ;  /* 0xfffffffc00bc0947 */ /* 0x000fea000383ffff */
.L_x_57:
[----:B------:R-:W-:Y:S05]  /*41d0*/  BSYNC.RECONVERGENT B0 ;  /* 0x0000000000007941 */ /* 0x000fea0003800200 */
.L_x_56:
[----:B------:R-:W-:Y:S05]  /*41e0*/  @!P1 EXIT ;  /* 0x000000000000994d */ /* 0x000fea0003800000 */
[----:B------:R-:W1:Y:S01]  /*41f0*/  S2UR UR6, SR_CgaCtaId ;  /* 0x00000000000679c3 */ /* 0x000e620000008800 */
[----:B------:R-:W2:Y:S01]  /*4200*/  LDCU UR4, c[0x0][0x380] ;  /* 0x00007000ff0477ac */ /* 0x000ea20008000800 */
[C---:B------:R-:W-:Y:S02]  /*4210*/  IMAD.SHL.U32 R33, R4.reuse, 0x4, RZ ;  /* 0x0000000404217824 */ /* 0x040fe400078e00ff */
[----:B0-----:R-:W-:Y:S01]  /*4220*/  VIADD R6, R4, UR11 ;  /* 0x0000000b04067c36 */ /* 0x001fe20008000000 */
[----:B------:R-:W-:Y:S01]  /*4230*/  UMOV UR5, 0x400 ;  /* 0x0000040000057882 */ /* 0x000fe20000000000 */
[----:B------:R-:W-:Y:S02]  /*4240*/  UIADD3 UR20, UPT, UPT, UR7, UR8, URZ ;  /* 0x0000000807147290 */ /* 0x000fe4000fffe0ff */
[----:B------:R-:W0:Y:S01]  /*4250*/  LDC R0, c[0x0][0x364] ;  /* 0x0000d900ff007b82 */ /* 0x000e220000000800 */
[----:B------:R-:W-:Y:S02]  /*4260*/  ULEA UR21, UR7, UR8, 0x1 ;  /* 0x0000000807157291 */ /* 0x000fe4000f8e08ff */
[----:B------:R-:W-:-:S05]  /*4270*/  UIMAD UR8, UR7, 0x3, UR8 ;  /* 0x00000003070878a4 */ /* 0x000fca000f8e0208 */
[----:B------:R-:W3:Y:S01]  /*4280*/  LDC.64 R22, c[0x0][0x3b0] ;  /* 0x0000ec00ff167b82 */ /* 0x000ee20000000a00 */
[----:B--2---:R-:W-:-:S04]  /*4290*/  USHF.L.U32 UR4, UR4, 0x3, URZ ;  /* 0x0000000304047899 */ /* 0x004fc800080006ff */
[----:B------:R-:W-:-:S03]  /*42a0*/  ULEA UR10, UR7, UR4, 0x4 ;  /* 0x00000004070a7291 */ /* 0x000fc6000f8e20ff */
[----:B------:R-:W2:Y:S01]  /*42b0*/  LDC.64 R20, c[0x0][0x3b8] ;  /* 0x0000ee00ff147b82 */ /* 0x000ea20000000a00 */
[----:B-1----:R-:W-:Y:S02]  /*42c0*/  ULEA UR6, UR6, UR5, 0x18 ;  /* 0x0000000506067291 */ /* 0x002fe4000f8ec0ff */
[----:B------:R-:W-:Y:S02]  /*42d0*/  ULEA UR5, UR7, UR4, 0x3 ;  /* 0x0000000407057291 */ /* 0x000fe4000f8e18ff */
[----:B------:R-:W-:Y:S02]  /*42e0*/  UIADD3 UR9, UPT, UPT, UR6, UR9, URZ ;  /* 0x0000000906097290 */ /* 0x000fe4000fffe0ff */
[----:B------:R-:W-:Y:S01]  /*42f0*/  UIMAD UR6, UR7, 0xc, UR4 ;  /* 0x0000000c070678a4 */ /* 0x000fe2000f8e0204 */
[C-C-:B0-----:R-:W-:Y:S01]  /*4300*/  IMAD R2, R0.reuse, UR20, R4.reuse ;  /* 0x0000001400027c24 */ /* 0x141fe2000f8e0204 */
[----:B------:R-:W-:Y:S01]  /*4310*/  ULEA UR7, UR7, UR4, 0x2 ;  /* 0x0000000407077291 */ /* 0x000fe2000f8e10ff */
[C-C-:B------:R-:W-:Y:S01]  /*4320*/  IMAD R3, R0.reuse, UR21, R4.reuse ;  /* 0x0000001500037c24 */ /* 0x140fe2000f8e0204 */
[----:B------:R-:W-:Y:S01]  /*4330*/  UIADD3 UR12, UPT, UPT, UR5, 0x10, URZ ;  /* 0x00000010050c7890 */ /* 0x000fe2000fffe0ff */
[----:B------:R-:W-:Y:S01]  /*4340*/  IMAD R5, R0, UR8, R4 ;  /* 0x0000000800057c24 */ /* 0x000fe2000f8e0204 */
[----:B------:R-:W-:-:S02]  /*4350*/  UIADD3 UR4, UPT, UPT, UR5, 0x14, URZ ;  /* 0x0000001405047890 */ /* 0x000fc4000fffe0ff */
[----:B------:R-:W-:Y:S02]  /*4360*/  UIADD3 UR13, UPT, UPT, UR6, 0x10, URZ ;  /* 0x00000010060d7890 */ /* 0x000fe4000fffe0ff */
[----:B------:R-:W-:Y:S01]  /*4370*/  UIADD3 UR5, UPT, UPT, UR6, 0x14, URZ ;  /* 0x0000001406057890 */ /* 0x000fe2000fffe0ff */
[C-C-:B------:R-:W-:Y:S01]  /*4380*/  IMAD R7, R0.reuse, UR12, R33.reuse ;  /* 0x0000000c00077c24 */ /* 0x140fe2000f8e0221 */
[----:B------:R-:W-:Y:S01]  /*4390*/  UIADD3 UR16, UPT, UPT, UR10, 0x10, URZ ;  /* 0x000000100a107890 */ /* 0x000fe2000fffe0ff */
[C-C-:B------:R-:W-:Y:S01]  /*43a0*/  IMAD R15, R0.reuse, UR4, R33.reuse ;  /* 0x00000004000f7c24 */ /* 0x140fe2000f8e0221 */
[----:B------:R-:W-:Y:S01]  /*43b0*/  UIADD3 UR17, UPT, UPT, UR7, 0x10, URZ ;  /* 0x0000001007117890 */ /* 0x000fe2000fffe0ff */
[C-C-:B------:R-:W-:Y:S01]  /*43c0*/  IMAD R9, R0.reuse, UR13, R33.reuse ;  /* 0x0000000d00097c24 */ /* 0x140fe2000f8e0221 */
[----:B------:R-:W-:Y:S01]  /*43d0*/  UIADD3 UR6, UPT, UPT, UR10, 0x14, URZ ;  /* 0x000000140a067890 */ /* 0x000fe2000fffe0ff */
[C-C-:B------:R-:W-:Y:S01]  /*43e0*/  IMAD R17, R0.reuse, UR5, R33.reuse ;  /* 0x0000000500117c24 */ /* 0x140fe2000f8e0221 */
[----:B------:R-:W-:Y:S01]  /*43f0*/  UIADD3 UR7, UPT, UPT, UR7, 0x14, URZ ;  /* 0x0000001407077890 */ /* 0x000fe2000fffe0ff */
[----:B------:R-:W-:-:S02]  /*4400*/  IMAD R11, R0, UR16, R33 ;  /* 0x00000010000b7c24 */ /* 0x000fc4000f8e0221 */
[C-C-:B------:R-:W-:Y:S02]  /*4410*/  IMAD R13, R0.reuse, UR17, R33.reuse ;  /* 0x00000011000d7c24 */ /* 0x140fe4000f8e0221 */
[C-C-:B------:R-:W-:Y:S02]  /*4420*/  IMAD R19, R0.reuse, UR6, R33.reuse ;  /* 0x0000000600137c24 */ /* 0x140fe4000f8e0221 */
[----:B------:R-:W-:Y:S01]  /*4430*/  IMAD R33, R0, UR7, R33 ;  /* 0x0000000700217c24 */ /* 0x000fe2000f8e0221 */
[----:B--23--:R-:W-:-:S07]  /*4440*/  MOV R0, UR9 ;  /* 0x0000000900007c02 */ /* 0x00cfce0008000f00 */
.L_x_59:
[--C-:B0-----:R-:W-:Y:S01]  /*4450*/  IMAD.IADD R8, R33, 0x1, R0.reuse ;  /* 0x0000000121087824 */ /* 0x101fe200078e0200 */
[-C--:B------:R-:W-:Y:S01]  /*4460*/  IADD3 R18, PT, PT, R15, R0.reuse, RZ ;  /* 0x000000000f127210 */ /* 0x080fe20007ffe0ff */
[--C-:B------:R-:W-:Y:S01]  /*4470*/  IMAD.IADD R16, R13, 0x1, R0.reuse ;  /* 0x000000010d107824 */ /* 0x100fe200078e0200 */
[----:B------:R-:W-:Y:S01]  /*4480*/  IADD3 R10, PT, PT, R9, R0, RZ ;  /* 0x00000000090a7210 */ /* 0x000fe20007ffe0ff */
[--C-:B------:R-:W-:Y:S01]  /*4490*/  IMAD.IADD R32, R7, 0x1, R0.reuse ;  /* 0x0000000107207824 */ /* 0x100fe200078e0200 */
[----:B------:R-:W0:Y:S01]  /*44a0*/  LDS R29, [R8] ;  /* 0x00000000081d7984 */ /* 0x000e220000000800 */
[--C-:B------:R-:W-:Y:S02]  /*44b0*/  IMAD.IADD R14, R17, 0x1, R0.reuse ;  /* 0x00000001110e7824 */ /* 0x100fe400078e0200 */
[--C-:B------:R-:W-:Y:S01]  /*44c0*/  IMAD.IADD R12, R19, 0x1, R0.reuse ;  /* 0x00000001130c7824 */ /* 0x100fe200078e0200 */
[----:B------:R-:W1:Y:S01]  /*44d0*/  LDS R16, [R16] ;  /* 0x0000000010107984 */ /* 0x000e620000000800 */
[----:B------:R-:W-:-:S02]  /*44e0*/  IMAD.IADD R28, R11, 0x1, R0 ;  /* 0x000000010b1c7824 */ /* 0x000fc400078e0200 */
[C---:B------:R-:W-:Y:S01]  /*44f0*/  IMAD.WIDE.U32 R26, R6.reuse, 0x4, R22 ;  /* 0x00000004061a7825 */ /* 0x040fe200078e0016 */
[----:B------:R-:W2:Y:S03]  /*4500*/  LDS R18, [R18] ;  /* 0x0000000012127984 */ /* 0x000ea60000000800 */
[----:B------:R-:W-:Y:S01]  /*4510*/  IMAD.WIDE.U32 R34, R6, 0x4, R20 ;  /* 0x0000000406227825 */ /* 0x000fe200078e0014 */
[----:B------:R-:W3:Y:S03]  /*4520*/  LDS R32, [R32] ;  /* 0x0000000020207984 */ /* 0x000ee60000000800 */
[C---:B------:R-:W-:Y:S01]  /*4530*/  IMAD.WIDE.U32 R36, R2.reuse, 0x4, R22 ;  /* 0x0000000402247825 */ /* 0x040fe200078e0016 */
[----:B------:R-:W4:Y:S03]  /*4540*/  LDS R14, [R14] ;  /* 0x000000000e0e7984 */ /* 0x000f260000000800 */
[--C-:B------:R-:W-:Y:S01]  /*4550*/  IMAD.WIDE.U32 R24, R2, 0x4, R20.reuse ;  /* 0x0000000402187825 */ /* 0x100fe200078e0014 */
[----:B------:R-:W5:Y:S03]  /*4560*/  LDS R10, [R10] ;  /* 0x000000000a0a7984 */ /* 0x000f660000000800 */
[--C-:B------:R-:W-:Y:S01]  /*4570*/  IMAD.WIDE.U32 R30, R5, 0x4, R20.reuse ;  /* 0x00000004051e7825 */ /* 0x100fe200078e0014 */
[----:B------:R-:W5:Y:S04]  /*4580*/  LDS R12, [R12] ;  /* 0x000000000c0c7984 */ /* 0x000f680000000800 */
[----:B------:R-:W5:Y:S04]  /*4590*/  LDS R8, [R28] ;  /* 0x000000001c087984 */ /* 0x000f680000000800 */
[----:B0-----:R0:W-:Y:S04]  /*45a0*/  STG.E desc[UR14][R26.64], R29 ;  /* 0x0000001d1a007986 */ /* 0x0011e8000c10190e */
[----:B-1----:R1:W-:Y:S04]  /*45b0*/  STG.E desc[UR14][R34.64], R16 ;  /* 0x0000001022007986 */ /* 0x0023e8000c10190e */
[----:B--2---:R-:W-:Y:S04]  /*45c0*/  STG.E desc[UR14][R36.64], R18 ;  /* 0x0000001224007986 */ /* 0x004fe8000c10190e */
[----:B---3--:R2:W-:Y:S01]  /*45d0*/  STG.E desc[UR14][R24.64], R32 ;  /* 0x0000002018007986 */ /* 0x0085e2000c10190e */
[----:B0-----:R-:W-:Y:S01]  /*45e0*/  IMAD.WIDE.U32 R26, R3, 0x4, R20 ;  /* 0x00000004031a7825 */ /* 0x001fe200078e0014 */
[----:B-1----:R-:W-:-:S03]  /*45f0*/  MOV R35, UR19 ;  /* 0x0000001300237c02 */ /* 0x002fc60008000f00 */
[----:B------:R-:W-:Y:S01]  /*4600*/  IMAD.WIDE.U32 R28, R5, 0x4, R22 ;  /* 0x00000004051c7825 */ /* 0x000fe200078e0016 */
[----:B------:R-:W-:-:S03]  /*4610*/  LEA R2, R35, R2, 0x2 ;  /* 0x0000000223027211 */ /* 0x000fc600078e10ff */
[C---:B------:R-:W-:Y:S01]  /*4620*/  IMAD R4, R35.reuse, 0x4, R4 ;  /* 0x0000000423047824 */ /* 0x040fe200078e0204 */
[C---:B------:R-:W-:Y:S01]  /*4630*/  LEA R6, R35.reuse, R6, 0x2 ;  /* 0x0000000623067211 */ /* 0x040fe200078e10ff */
[----:B------:R-:W-:Y:S02]  /*4640*/  IMAD R0, R35, 0x10, R0 ;  /* 0x0000001023007824 */ /* 0x000fe400078e0200 */
[----:B--2---:R-:W-:Y:S01]  /*4650*/  IMAD.WIDE.U32 R24, R3, 0x4, R22 ;  /* 0x0000000403187825 */ /* 0x004fe200078e0016 */
[----:B------:R-:W-:-:S03]  /*4660*/  ISETP.GE.U32.AND P0, PT, R4, UR18, PT ;  /* 0x0000001204007c0c */ /* 0x000fc6000bf06070 */
[C---:B------:R-:W-:Y:S01]  /*4670*/  IMAD R3, R35.reuse, 0x4, R3 ;  /* 0x0000000423037824 */ /* 0x040fe200078e0203 */
[----:B----4-:R0:W-:Y:S01]  /*4680*/  STG.E desc[UR14][R24.64], R14 ;  /* 0x0000000e18007986 */ /* 0x0101e2000c10190e */
[----:B------:R-:W-:-:S03]  /*4690*/  IMAD R5, R35, 0x4, R5 ;  /* 0x0000000423057824 */ /* 0x000fc600078e0205 */
[----:B-----5:R0:W-:Y:S04]  /*46a0*/  STG.E desc[UR14][R26.64], R10 ;  /* 0x0000000a1a007986 */ /* 0x0201e8000c10190e */
[----:B------:R0:W-:Y:S04]  /*46b0*/  STG.E desc[UR14][R28.64], R12 ;  /* 0x0000000c1c007986 */ /* 0x0001e8000c10190e */
[----:B------:R0:W-:Y:S01]  /*46c0*/  STG.E desc[UR14][R30.64], R8 ;  /* 0x000000081e007986 */ /* 0x0001e2000c10190e */
[----:B------:R-:W-:Y:S05]  /*46d0*/  @!P0 BRA `(.L_x_59) ;  /* 0xfffffffc005c8947 */ /* 0x000fea000383ffff */
[----:B------:R-:W-:Y:S05]  /*46e0*/  EXIT ;  /* 0x000000000000794d */ /* 0x000fea0003800000 */
        .weak           $__internal_0_$__cuda_sm3x_div_rn_noftz_f32_slowpath
        .type           $__internal_0_$__cuda_sm3x_div_rn_noftz_f32_slowpath,@function
        .size           $__internal_0_$__cuda_sm3x_div_rn_noftz_f32_slowpath,(.L_x_72 - $__internal_0_$__cuda_sm3x_div_rn_noftz_f32_slowpath)
$__internal_0_$__cuda_sm3x_div_rn_noftz_f32_slowpath:
[----:B------:R-:W-:Y:S01]  /*46f0*/  SHF.R.U32.HI R31, RZ, 0x17, R19 ;  /* 0x00000017ff1f7819 */ /* 0x000fe20000011613 */
[----:B------:R-:W-:Y:S01]  /*4700*/  BSSY.RECONVERGENT B1, `(.L_x_60) ;  /* 0x0000063000017945 */ /* 0x000fe20003800200 */
[----:B------:R-:W-:Y:S02]  /*4710*/  SHF.R.U32.HI R33, RZ, 0x17, R18 ;  /* 0x00000017ff217819 */ /* 0x000fe40000011612 */
[----:B------:R-:W-:Y:S02]  /*4720*/  LOP3.LUT R31, R31, 0xff, RZ, 0xc0, !PT ;  /* 0x000000ff1f1f7812 */ /* 0x000fe400078ec0ff */
[----:B------:R-:W-:Y:S02]  /*4730*/  LOP3.LUT R33, R33, 0xff, RZ, 0xc0, !PT ;  /* 0x000000ff21217812 */ /* 0x000fe400078ec0ff */
[----:B------:R-:W-:Y:S01]  /*4740*/  MOV R37, R19 ;  /* 0x0000001300257202 */ /* 0x000fe20000000f00 */
[----:B------:R-:W-:Y:S02]  /*4750*/  VIADD R35, R31, 0xffffffff ;  /* 0xffffffff1f237836 */ /* 0x000fe40000000000 */
[----:B------:R-:W-:-:S03]  /*4760*/  VIADD R34, R33, 0xffffffff ;  /* 0xffffffff21227836 */ /* 0x000fc60000000000 */
[----:B------:R-:W-:-:S04]  /*4770*/  ISETP.GT.U32.AND P0, PT, R35, 0xfd, PT ;  /* 0x000000fd2300780c */ /* 0x000fc80003f04070 */
[----:B------:R-:W-:-:S13]  /*4780*/  ISETP.GT.U32.OR P0, PT, R34, 0xfd, P0 ;  /* 0x000000fd2200780c */ /* 0x000fda0000704470 */
[----:B------:R-:W-:Y:S01]  /*4790*/  @!P0 IMAD.MOV.U32 R32, RZ, RZ, RZ ;  /* 0x000000ffff208224 */ /* 0x000fe200078e00ff */
[----:B------:R-:W-:Y:S06]  /*47a0*/  @!P0 BRA `(.L_x_61) ;  /* 0x00000000005c8947 */ /* 0x000fec0003800000 */
[----:B------:R-:W-:Y:S02]  /*47b0*/  FSETP.GTU.FTZ.AND P0, PT, |R18|, +INF , PT ;  /* 0x7f8000001200780b */ /* 0x000fe40003f1c200 */
[----:B------:R-:W-:-:S04]  /*47c0*/  FSETP.GTU.FTZ.AND P1, PT, |R19|, +INF , PT ;  /* 0x7f8000001300780b */ /* 0x000fc80003f3c200 */
[----:B------:R-:W-:-:S13]  /*47d0*/  PLOP3.LUT P0, PT, P0, P1, PT, 0xf8, 0x8f ;  /* 0x00000000008f781c */ /* 0x000fda0000703f70 */
[----:B------:R-:W-:Y:S05]  /*47e0*/  @P0 BRA `(.L_x_62) ;  /* 0x00000004004c0947 */ /* 0x000fea0003800000 */
[----:B------:R-:W-:-:S13]  /*47f0*/  LOP3.LUT P0, RZ, R37, 0x7fffffff, R18, 0xc8, !PT ;  /* 0x7fffffff25ff7812 */ /* 0x000fda000780c812 */
[----:B------:R-:W-:Y:S05]  /*4800*/  @!P0 BRA `(.L_x_63) ;  /* 0x00000004003c8947 */ /* 0x000fea0003800000 */
[C---:B------:R-:W-:Y:S02]  /*4810*/  FSETP.NEU.FTZ.AND P1, PT, |R18|.reuse, +INF , PT ;  /* 0x7f8000001200780b */ /* 0x040fe40003f3d200 */
[----:B------:R-:W-:Y:S02]  /*4820*/  FSETP.NEU.FTZ.AND P0, PT, |R19|, +INF , PT ;  /* 0x7f8000001300780b */ /* 0x000fe40003f1d200 */
[----:B------:R-:W-:-:S11]  /*4830*/  FSETP.NEU.FTZ.AND P3, PT, |R18|, +INF , PT ;  /* 0x7f8000001200780b */ /* 0x000fd60003f7d200 */
[----:B------:R-:W-:Y:S05]  /*4840*/  @!P0 BRA !P1, `(.L_x_63) ;  /* 0x00000004002c8947 */ /* 0x000fea0004800000 */
[----:B------:R-:W-:-:S04]  /*4850*/  LOP3.LUT P1, RZ, R18, 0x7fffffff, RZ, 0xc0, !PT ;  /* 0x7fffffff12ff7812 */ /* 0x000fc8000782c0ff */
[----:B------:R-:W-:-:S13]  /*4860*/  PLOP3.LUT P0, PT, P0, P1, PT, 0x2f, 0xf2 ;  /* 0x0000000000f2781c */ /* 0x000fda0000702577 */
[----:B------:R-:W-:Y:S05]  /*4870*/  @P0 BRA `(.L_x_64) ;  /* 0x0000000400180947 */ /* 0x000fea0003800000 */
[----:B------:R-:W-:-:S04]  /*4880*/  LOP3.LUT P0, RZ, R37, 0x7fffffff, RZ, 0xc0, !PT ;  /* 0x7fffffff25ff7812 */ /* 0x000fc8000780c0ff */
[----:B------:R-:W-:-:S13]  /*4890*/  PLOP3.LUT P0, PT, P3, P0, PT, 0x2f, 0xf2 ;  /* 0x0000000000f2781c */ /* 0x000fda0001f00577 */
[----:B------:R-:W-:Y:S05]  /*48a0*/  @P0 BRA `(.L_x_65) ;  /* 0x0000000400000947 */ /* 0x000fea0003800000 */
[----:B------:R-:W-:Y:S02]  /*48b0*/  ISETP.GE.AND P0, PT, R34, RZ, PT ;  /* 0x000000ff2200720c */ /* 0x000fe40003f06270 */
[----:B------:R-:W-:-:S11]  /*48c0*/  ISETP.GE.AND P1, PT, R35, RZ, PT ;  /* 0x000000ff2300720c */ /* 0x000fd60003f26270 */
[----:B------:R-:W-:Y:S01]  /*48d0*/  @P0 IMAD.MOV.U32 R32, RZ, RZ, RZ ;  /* 0x000000ffff200224 */ /* 0x000fe200078e00ff */
[----:B------:R-:W-:Y:S01]  /*48e0*/  @!P0 MOV R32, 0xffffffc0 ;  /* 0xffffffc000208802 */ /* 0x000fe20000000f00 */
[----:B------:R-:W-:Y:S01]  /*48f0*/  @!P0 FFMA R18, R18, 1.84467440737095516160e+19, RZ ;  /* 0x5f80000012128823 */ /* 0x000fe200000000ff */
[----:B------:R-:W-:-:S03]  /*4900*/  @!P1 FFMA R37, R19, 1.84467440737095516160e+19, RZ ;  /* 0x5f80000013259823 */ /* 0x000fc600000000ff */
[----:B------:R-:W-:-:S07]  /*4910*/  @!P1 VIADD R32, R32, 0x40 ;  /* 0x0000004020209836 */ /* 0x000fce0000000000 */
.L_x_61:
[----:B------:R-:W-:Y:S01]  /*4920*/  LEA R34, R31, 0xc0800000, 0x17 ;  /* 0xc08000001f227811 */ /* 0x000fe200078eb8ff */
[----:B------:R-:W-:Y:S01]  /*4930*/  BSSY.RECONVERGENT B2, `(.L_x_66) ;  /* 0x0000036000027945 */ /* 0x000fe20003800200 */
[----:B------:R-:W-:-:S03]  /*4940*/  IADD3 R33, PT, PT, R33, -0x7f, RZ ;  /* 0xffffff8121217810 */ /* 0x000fc60007ffe0ff */
[----:B------:R-:W-:Y:S01]  /*4950*/  IMAD.IADD R37, R37, 0x1, -R34 ;  /* 0x0000000125257824 */ /* 0x000fe200078e0a22 */
[C---:B------:R-:W-:Y:S01]  /*4960*/  IADD3 R31, PT, PT, R33.reuse, 0x7f, -R31 ;  /* 0x0000007f211f7810 */ /* 0x040fe20007ffe81f */
[----:B------:R-:W-:Y:S02]  /*4970*/  IMAD R18, R33, -0x800000, R18 ;  /* 0xff80000021127824 */ /* 0x000fe400078e0212 */
[----:B------:R-:W0:Y:S01]  /*4980*/  MUFU.RCP R34, R37 ;  /* 0x0000002500227308 */ /* 0x000e220000001000 */
[----:B------:R-:W-:Y:S01]  /*4990*/  FADD.FTZ R35, -R37, -RZ ;  /* 0x800000ff25237221 */ /* 0x000fe20000010100 */
[----:B------:R-:W-:-:S03]  /*49a0*/  IMAD.IADD R32, R31, 0x1, R32 ;  /* 0x000000011f207824 */ /* 0x000fc600078e0220 */
[----:B0-----:R-:W-:-:S04]  /*49b0*/  FFMA R19, R34, R35, 1 ;  /* 0x3f80000022137423 */ /* 0x001fc80000000023 */
[----:B------:R-:W-:-:S04]  /*49c0*/  FFMA R19, R34, R19, R34 ;  /* 0x0000001322137223 */ /* 0x000fc80000000022 */
[----:B------:R-:W-:-:S04]  /*49d0*/  FFMA R34, R18, R19, RZ ;  /* 0x0000001312227223 */ /* 0x000fc800000000ff */
[----:B------:R-:W-:-:S04]  /*49e0*/  FFMA R33, R35, R34, R18 ;  /* 0x0000002223217223 */ /* 0x000fc80000000012 */
[----:B------:R-:W-:-:S04]  /*49f0*/  FFMA R34, R19, R33, R34 ;  /* 0x0000002113227223 */ /* 0x000fc80000000022 */
[----:B------:R-:W-:-:S04]  /*4a00*/  FFMA R35, R35, R34, R18 ;  /* 0x0000002223237223 */ /* 0x000fc80000000012 */
[----:B------:R-:W-:-:S05]  /*4a10*/  FFMA R18, R19, R35, R34 ;  /* 0x0000002313127223 */ /* 0x000fca0000000022 */
[----:B------:R-:W-:-:S04]  /*4a20*/  SHF.R.U32.HI R31, RZ, 0x17, R18 ;  /* 0x00000017ff1f7819 */ /* 0x000fc80000011612 */
[----:B------:R-:W-:-:S05]  /*4a30*/  LOP3.LUT R31, R31, 0xff, RZ, 0xc0, !PT ;  /* 0x000000ff1f1f7812 */ /* 0x000fca00078ec0ff */
[----:B------:R-:W-:-:S05]  /*4a40*/  IMAD.IADD R31, R31, 0x1, R32 ;  /* 0x000000011f1f7824 */ /* 0x000fca00078e0220 */
[----:B------:R-:W-:-:S04]  /*4a50*/  IADD3 R33, PT, PT, R31, -0x1, RZ ;  /* 0xffffffff1f217810 */ /* 0x000fc80007ffe0ff */
[----:B------:R-:W-:-:S13]  /*4a60*/  ISETP.GE.U32.AND P0, PT, R33, 0xfe, PT ;  /* 0x000000fe2100780c */ /* 0x000fda0003f06070 */
[----:B------:R-:W-:Y:S05]  /*4a70*/  @!P0 BRA `(.L_x_67) ;  /* 0x0000000000808947 */ /* 0x000fea0003800000 */
[----:B------:R-:W-:-:S13]  /*4a80*/  ISETP.GT.AND P0, PT, R31, 0xfe, PT ;  /* 0x000000fe1f00780c */ /* 0x000fda0003f04270 */
[----:B------:R-:W-:Y:S05]  /*4a90*/  @P0 BRA `(.L_x_68) ;  /* 0x00000000006c0947 */ /* 0x000fea0003800000 */
[----:B------:R-:W-:-:S13]  /*4aa0*/  ISETP.GE.AND P0, PT, R31, 0x1, PT ;  /* 0x000000011f00780c */ /* 0x000fda0003f06270 */
[----:B------:R-:W-:Y:S05]  /*4ab0*/  @P0 BRA `(.L_x_69) ;  /* 0x0000000000740947 */ /* 0x000fea0003800000 */
[----:B------:R-:W-:Y:S02]  /*4ac0*/  ISETP.GE.AND P0, PT, R31, -0x18, PT ;  /* 0xffffffe81f00780c */ /* 0x000fe40003f06270 */
[----:B------:R-:W-:-:S11]  /*4ad0*/  LOP3.LUT R18, R18, 0x80000000, RZ, 0xc0, !PT ;  /* 0x8000000012127812 */ /* 0x000fd600078ec0ff */
[----:B------:R-:W-:Y:S05]  /*4ae0*/  @!P0 BRA `(.L_x_69) ;  /* 0x0000000000688947 */ /* 0x000fea0003800000 */
[CCC-:B------:R-:W-:Y:S01]  /*4af0*/  FFMA.RZ R33, R19.reuse, R35.reuse, R34.reuse ;  /* 0x0000002313217223 */ /* 0x1c0fe2000000c022 */
[CCC-:B------:R-:W-:Y:S01]  /*4b00*/  FFMA.RP R32, R19.reuse, R35.reuse, R34.reuse ;  /* 0x0000002313207223 */ /* 0x1c0fe20000008022 */
[----:B------:R-:W-:Y:S01]  /*4b10*/  FFMA.RM R19, R19, R35, R34 ;  /* 0x0000002313137223 */ /* 0x000fe20000004022 */
[----:B------:R-:W-:Y:S01]  /*4b20*/  IMAD.MOV R34, RZ, RZ, -R31 ;  /* 0x000000ffff227224 */ /* 0x000fe200078e0a1f */
[----:B------:R-:W-:Y:S02]  /*4b30*/  ISETP.NE.AND P3, PT, R31, RZ, PT ;  /* 0x000000ff1f00720c */ /* 0x000fe40003f65270 */
[----:B------:R-:W-:Y:S02]  /*4b40*/  LOP3.LUT R33, R33, 0x7fffff, RZ, 0xc0, !PT ;  /* 0x007fffff21217812 */ /* 0x000fe400078ec0ff */
[----:B------:R-:W-:Y:S01]  /*4b50*/  FSETP.NEU.FTZ.AND P0, PT, R32, R19, PT ;  /* 0x000000132000720b */ /* 0x000fe20003f1d000 */
[----:B------:R-:W-:Y:S01]  /*4b60*/  VIADD R32, R31, 0x20 ;  /* 0x000000201f207836 */ /* 0x000fe20000000000 */
[----:B------:R-:W-:-:S02]  /*4b70*/  LOP3.LUT R33, R33, 0x800000, RZ, 0xfc, !PT ;  /* 0x0080000021217812 */ /* 0x000fc400078efcff */
[----:B------:R-:W-:Y:S02]  /*4b80*/  ISETP.NE.AND P1, PT, R31, RZ, PT ;  /* 0x000000ff1f00720c */ /* 0x000fe40003f25270 */
[----:B------:R-:W-:Y:S02]  /*4b90*/  SHF.L.U32 R32, R33, R32, RZ ;  /* 0x0000002021207219 */ /* 0x000fe400000006ff */
[----:B------:R-:W-:Y:S02]  /*4ba0*/  SEL R34, R34, RZ, P3 ;  /* 0x000000ff22227207 */ /* 0x000fe40001800000 */
[----:B------:R-:W-:Y:S02]  /*4bb0*/  ISETP.NE.AND P1, PT, R32, RZ, P1 ;  /* 0x000000ff2000720c */ /* 0x000fe40000f25270 */
[----:B------:R-:W-:Y:S02]  /*4bc0*/  SHF.R.U32.HI R34, RZ, R34, R33 ;  /* 0x00000022ff227219 */ /* 0x000fe40000011621 */
[----:B------:R-:W-:-:S02]  /*4bd0*/  PLOP3.LUT P0, PT, P0, P1, PT, 0xf8, 0x8f ;  /* 0x00000000008f781c */ /* 0x000fc40000703f70 */
[----:B------:R-:W-:Y:S02]  /*4be0*/  SHF.R.U32.HI R32, RZ, 0x1, R34 ;  /* 0x00000001ff207819 */ /* 0x000fe40000011622 */
[----:B------:R-:W-:-:S04]  /*4bf0*/  SEL R19, RZ, 0x1, !P0 ;  /* 0x00000001ff137807 */ /* 0x000fc80004000000 */
[----:B------:R-:W-:-:S04]  /*4c00*/  LOP3.LUT R19, R19, 0x1, R32, 0xf8, !PT ;  /* 0x0000000113137812 */ /* 0x000fc800078ef820 */
[----:B------:R-:W-:-:S04]  /*4c10*/  LOP3.LUT R19, R19, R34, RZ, 0xc0, !PT ;  /* 0x0000002213137212 */ /* 0x000fc800078ec0ff */
[----:B------:R-:W-:-:S04]  /*4c20*/  IADD3 R19, PT, PT, R32, R19, RZ ;  /* 0x0000001320137210 */ /* 0x000fc80007ffe0ff */
[----:B------:R-:W-:Y:S01]  /*4c30*/  LOP3.LUT R18, R19, R18, RZ, 0xfc, !PT ;  /* 0x0000001213127212 */ /* 0x000fe200078efcff */
[----:B------:R-:W-:Y:S06]  /*4c40*/  BRA `(.L_x_69) ;  /* 0x0000000000107947 */ /* 0x000fec0003800000 */
.L_x_68:
[----:B------:R-:W-:-:S04]  /*4c50*/  LOP3.LUT R18, R18, 0x80000000, RZ, 0xc0, !PT ;  /* 0x8000000012127812 */ /* 0x000fc800078ec0ff */
[----:B------:R-:W-:Y:S01]  /*4c60*/  LOP3.LUT R18, R18, 0x7f800000, RZ, 0xfc, !PT ;  /* 0x7f80000012127812 */ /* 0x000fe200078efcff */
[----:B------:R-:W-:Y:S06]  /*4c70*/  BRA `(.L_x_69) ;  /* 0x0000000000047947 */ /* 0x000fec0003800000 */
.L_x_67:
[----:B------:R-:W-:-:S07]  /*4c80*/  IMAD R18, R32, 0x800000, R18 ;  /* 0x0080000020127824 */ /* 0x000fce00078e0212 */
.L_x_69:
[----:B------:R-:W-:Y:S05]  /*4c90*/  BSYNC.RECONVERGENT B2 ;  /* 0x0000000000027941 */ /* 0x000fea0003800200 */
.L_x_66:
[----:B------:R-:W-:Y:S05]  /*4ca0*/  BRA `(.L_x_70) ;  /* 0x0000000000207947 */ /* 0x000fea0003800000 */
.L_x_65:
[----:B------:R-:W-:-:S04]  /*4cb0*/  LOP3.LUT R18, R37, 0x80000000, R18, 0x48, !PT ;  /* 0x8000000025127812 */ /* 0x000fc800078e4812 */
[----:B------:R-:W-:Y:S01]  /*4cc0*/  LOP3.LUT R18, R18, 0x7f800000, RZ, 0xfc, !PT ;  /* 0x7f80000012127812 */ /* 0x000fe200078efcff */
[----:B------:R-:W-:Y:S06]  /*4cd0*/  BRA `(.L_x_70) ;  /* 0x0000000000147947 */ /* 0x000fec0003800000 */
.L_x_64:
[----:B------:R-:W-:Y:S01]  /*4ce0*/  LOP3.LUT R18, R37, 0x80000000, R18, 0x48, !PT ;  /* 0x8000000025127812 */ /* 0x000fe200078e4812 */
[----:B------:R-:W-:Y:S06]  /*4cf0*/  BRA `(.L_x_70) ;  /* 0x00000000000c7947 */ /* 0x000fec0003800000 */
.L_x_63:
[----:B------:R-:W0:Y:S01]  /*4d00*/  MUFU.RSQ R18, -QNAN ;  /* 0xffc0000000127908 */ /* 0x000e220000001400 */
[----:B------:R-:W-:Y:S05]  /*4d10*/  BRA `(.L_x_70) ;  /* 0x0000000000047947 */ /* 0x000fea0003800000 */
.L_x_62:
[----:B------:R-:W-:-:S07]  /*4d20*/  FADD.FTZ R18, R18, R19 ;  /* 0x0000001312127221 */ /* 0x000fce0000010000 */
.L_x_70:
[----:B------:R-:W-:Y:S05]  /*4d30*/  BSYNC.RECONVERGENT B1 ;  /* 0x0000000000017941 */ /* 0x000fea0003800200 */
.L_x_60:
[----:B0-----:R-:W-:Y:S01]  /*4d40*/  IMAD.MOV.U32 R31, RZ, RZ, R18 ;  /* 0x000000ffff1f7224 */ /* 0x001fe200078e0012 */
[----:B------:R-:W-:Y:S01]  /*4d50*/  MOV R18, R30 ;  /* 0x0000001e00127202 */ /* 0x000fe20000000f00 */
[----:B------:R-:W-:-:S04]  /*4d60*/  IMAD.MOV.U32 R19, RZ, RZ, 0x0 ;  /* 0x00000000ff137424 */ /* 0x000fc800078e00ff */
[----:B------:R-:W-:Y:S05]  /*4d70*/  RET.REL.NODEC R18 `(_Z7alg1KeriiiPfS_S_S_S_S_) ;  /* 0xffffffb012a07950 */ /* 0x000fea0003c3ffff */
.L_x_71:
[----:B------:R-:W-:-:S00]  /*4d80*/  BRA `(.L_x_71) ;  /* 0xfffffffc00fc7947 */ /* 0x000fc0000383ffff */
[----:B------:R-:W-:-:S00]  /*4d90*/  NOP ;  /* 0x0000000000007918 */ /* 0x000fc00000000000 */
        /* <DEDUP_REMOVED lines=14> */
.L_x_72:


//--------------------- .nv.shared._Z7alg1KeriiiPfS_S_S_S_S_ --------------------------
	.section	.nv.shared._Z7alg1KeriiiPfS_S_S_S_S_,"aw",@nobits
	.sectionflags	@""
	.align	16
	.zero		1024


//--------------------- .nv.shared.reserved.0     --------------------------
	.section	.nv.shared.reserved.0,"aw",@nobits
	.weak		__nv_reservedSMEM_offset_0_alias
	.size		__nv_reservedSMEM_offset_0_alias, 0, 64
	.other		__nv_reservedSMEM_offset_0_alias,@"STO_CUDA_RESERVED_SHARED STV_DEFAULT"
__nv_reservedSMEM_offset_0_alias:
	.zero		0
	.zero		64


//--------------------- .nv.constant0._Z7alg1KeriiiPfS_S_S_S_S_ --------------------------
	.section	.nv.constant0._Z7alg1KeriiiPfS_S_S_S_S_,"a",@progbits
	.sectionflags	@""
	.align	4
.nv.constant0._Z7alg1KeriiiPfS_S_S_S_S_:
	.zero		960


//--------------------- SYMBOLS --------------------------

	.type		.nv.reservedSmem.offset0,@object
	.size		.nv.reservedSmem.offset0,0x4
	.type		.nv.reservedSmem.cap,@object
	.size		.nv.reservedSmem.cap,0x4
